	.target	sm_90a

	.elftype	@"ET_EXEC"


//--------------------- .note.nv.tkinfo           --------------------------
	.section	.note.nv.tkinfo,"",@"SHT_NOTE"
	.sectionflags	@"SHF_NOTE_NV_TKINFO"
	.tkinfo
        /*0018*/ 	.word	0x00000002
        /*0030*/ 	.string	""
        /*0030*/ 	.string	"ptxas"
        /*0030*/ 	.string	"Cuda compilation tools, release 13.0, V13.0.88"
        /*0030*/ 	.string	"Build cuda_13.0.r13.0/compiler.36424714_0"
        /*0030*/ 	.string	"-v  -suppress-debug-info  -lineinfo  -arch sm_90a "



//--------------------- .note.nv.cuinfo           --------------------------
	.section	.note.nv.cuinfo,"",@"SHT_NOTE"
	.sectionflags	@"SHF_NOTE_NV_CUINFO"
        /*0018*/ 	.short	0x0002
        /*001a*/ 	.short	0x005a
        /*001c*/ 	.short	0x0082
	.zero		2


//--------------------- .nv.info                  --------------------------
	.section	.nv.info,"",@"SHT_CUDA_INFO"
	.align	4


	//----- nvinfo : EIATTR_REGCOUNT
	.align		4
        /*0000*/ 	.byte	0x04, 0x2f
        /*0002*/ 	.short	(.L_1 - .L_0)
	.align		4
.L_0:
        /*0004*/ 	.word	index@(matmul_kernel)
        /*0008*/ 	.word	0x000000a7


	//----- nvinfo : EIATTR_FRAME_SIZE
	.align		4
.L_1:
        /*000c*/ 	.byte	0x04, 0x11
        /*000e*/ 	.short	(.L_3 - .L_2)
	.align		4
.L_2:
        /*0010*/ 	.word	index@(matmul_kernel)
        /*0014*/ 	.word	0x00000000


	//----- nvinfo : EIATTR_MIN_STACK_SIZE
	.align		4
.L_3:
        /*0018*/ 	.byte	0x04, 0x12
        /*001a*/ 	.short	(.L_5 - .L_4)
	.align		4
.L_4:
        /*001c*/ 	.word	index@(matmul_kernel)
        /*0020*/ 	.word	0x00000000
.L_5:


//--------------------- .nv.compat                --------------------------
	.section	.nv.compat,"",@"SHT_CUDA_COMPAT_INFO"
	.align	4
        /*0000*/ 	.byte	0x02, 0x09, 0x01, 0x00, 0x02, 0x02, 0x02, 0x00, 0x02, 0x05, 0x05, 0x00, 0x03, 0x07, 0x01, 0x01
        /*0010*/ 	.byte	0x02, 0x03, 0x00, 0x00, 0x02, 0x06, 0x01, 0x00, 0x04, 0x0b, 0x08, 0x00, 0x00, 0x00, 0x00, 0x00
        /*0020*/ 	.byte	0x00, 0x00, 0x00, 0x00


//--------------------- .nv.info.matmul_kernel    --------------------------
	.section	.nv.info.matmul_kernel,"",@"SHT_CUDA_INFO"
	.sectionflags	@""
	.align	4


	//----- nvinfo : EIATTR_CUDA_API_VERSION
	.align		4
        /*0000*/ 	.byte	0x04, 0x37
        /*0002*/ 	.short	(.L_7 - .L_6)
.L_6:
        /*0004*/ 	.word	0x00000082


	//----- nvinfo : EIATTR_KPARAM_INFO
	.align		4
.L_7:
        /*0008*/ 	.byte	0x04, 0x17
        /*000a*/ 	.short	(.L_9 - .L_8)
.L_8:
        /*000c*/ 	.word	0x00000000
        /*0010*/ 	.short	0x000d
        /*0012*/ 	.short	0x0048
        /*0014*/ 	.byte	0x00, 0xf4, 0x21, 0x00


	//----- nvinfo : EIATTR_KPARAM_INFO
	.align		4
.L_9:
        /*0018*/ 	.byte	0x04, 0x17
        /*001a*/ 	.short	(.L_11 - .L_10)
.L_10:
        /*001c*/ 	.word	0x00000000
        /*0020*/ 	.short	0x000c
        /*0022*/ 	.short	0x0040
        /*0024*/ 	.byte	0x00, 0xf4, 0x21, 0x00


	//----- nvinfo : EIATTR_KPARAM_INFO
	.align		4
.L_11:
        /*0028*/ 	.byte	0x04, 0x17
        /*002a*/ 	.short	(.L_13 - .L_12)
.L_12:
        /*002c*/ 	.word	0x00000000
        /*0030*/ 	.short	0x000b
        /*0032*/ 	.short	0x0038
        /*0034*/ 	.byte	0x00, 0xf0, 0x11, 0x00


	//----- nvinfo : EIATTR_KPARAM_INFO
	.align		4
.L_13:
        /*0038*/ 	.byte	0x04, 0x17
        /*003a*/ 	.short	(.L_15 - .L_14)
.L_14:
        /*003c*/ 	.word	0x00000000
        /*0040*/ 	.short	0x000a
        /*0042*/ 	.short	0x0034
        /*0044*/ 	.byte	0x00, 0xf0, 0x11, 0x00


	//----- nvinfo : EIATTR_KPARAM_INFO
	.align		4
.L_15:
        /*0048*/ 	.byte	0x04, 0x17
        /*004a*/ 	.short	(.L_17 - .L_16)
.L_16:
        /*004c*/ 	.word	0x00000000
        /*0050*/ 	.short	0x0009
        /*0052*/ 	.short	0x0030
        /*0054*/ 	.byte	0x00, 0xf0, 0x11, 0x00


	//----- nvinfo : EIATTR_KPARAM_INFO
	.align		4
.L_17:
        /*0058*/ 	.byte	0x04, 0x17
        /*005a*/ 	.short	(.L_19 - .L_18)
.L_18:
        /*005c*/ 	.word	0x00000000
        /*0060*/ 	.short	0x0008
        /*0062*/ 	.short	0x002c
        /*0064*/ 	.byte	0x00, 0xf0, 0x11, 0x00


	//----- nvinfo : EIATTR_KPARAM_INFO
	.align		4
.L_19:
        /*0068*/ 	.byte	0x04, 0x17
        /*006a*/ 	.short	(.L_21 - .L_20)
.L_20:
        /*006c*/ 	.word	0x00000000
        /*0070*/ 	.short	0x0007
        /*0072*/ 	.short	0x0028
        /*0074*/ 	.byte	0x00, 0xf0, 0x11, 0x00


	//----- nvinfo : EIATTR_KPARAM_INFO
	.align		4
.L_21:
        /*0078*/ 	.byte	0x04, 0x17
        /*007a*/ 	.short	(.L_23 - .L_22)
.L_22:
        /*007c*/ 	.word	0x00000000
        /*0080*/ 	.short	0x0006
        /*0082*/ 	.short	0x0024
        /*0084*/ 	.byte	0x00, 0xf0, 0x11, 0x00


	//----- nvinfo : EIATTR_KPARAM_INFO
	.align		4
.L_23:
        /*0088*/ 	.byte	0x04, 0x17
        /*008a*/ 	.short	(.L_25 - .L_24)
.L_24:
        /*008c*/ 	.word	0x00000000
        /*0090*/ 	.short	0x0005
        /*0092*/ 	.short	0x0020
        /*0094*/ 	.byte	0x00, 0xf0, 0x11, 0x00


	//----- nvinfo : EIATTR_KPARAM_INFO
	.align		4
.L_25:
        /*0098*/ 	.byte	0x04, 0x17
        /*009a*/ 	.short	(.L_27 - .L_26)
.L_26:
        /*009c*/ 	.word	0x00000000
        /*00a0*/ 	.short	0x0004
        /*00a2*/ 	.short	0x001c
        /*00a4*/ 	.byte	0x00, 0xf0, 0x11, 0x00


	//----- nvinfo : EIATTR_KPARAM_INFO
	.align		4
.L_27:
        /*00a8*/ 	.byte	0x04, 0x17
        /*00aa*/ 	.short	(.L_29 - .L_28)
.L_28:
        /*00ac*/ 	.word	0x00000000
        /*00b0*/ 	.short	0x0003
        /*00b2*/ 	.short	0x0018
        /*00b4*/ 	.byte	0x00, 0xf0, 0x11, 0x00


	//----- nvinfo : EIATTR_KPARAM_INFO
	.align		4
.L_29:
        /*00b8*/ 	.byte	0x04, 0x17
        /*00ba*/ 	.short	(.L_31 - .L_30)
.L_30:
        /*00bc*/ 	.word	0x00000000
        /*00c0*/ 	.short	0x0002
        /*00c2*/ 	.short	0x0010
        /*00c4*/ 	.byte	0x00, 0xf4, 0x21, 0x00


	//----- nvinfo : EIATTR_KPARAM_INFO
	.align		4
.L_31:
        /*00c8*/ 	.byte	0x04, 0x17
        /*00ca*/ 	.short	(.L_33 - .L_32)
.L_32:
        /*00cc*/ 	.word	0x00000000
        /*00d0*/ 	.short	0x0001
        /*00d2*/ 	.short	0x0008
        /*00d4*/ 	.byte	0x00, 0xf4, 0x21, 0x00


	//----- nvinfo : EIATTR_KPARAM_INFO
	.align		4
.L_33:
        /*00d8*/ 	.byte	0x04, 0x17
        /*00da*/ 	.short	(.L_35 - .L_34)
.L_34:
        /*00dc*/ 	.word	0x00000000
        /*00e0*/ 	.short	0x0000
        /*00e2*/ 	.short	0x0000
        /*00e4*/ 	.byte	0x00, 0xf4, 0x21, 0x00


	//----- nvinfo : EIATTR_SPARSE_MMA_MASK
	.align		4
.L_35:
        /*00e8*/ 	.byte	0x03, 0x50
        /*00ea*/ 	.short	0x0000


	//----- nvinfo : EIATTR_MAXREG_COUNT
	.align		4
        /*00ec*/ 	.byte	0x03, 0x1b
        /*00ee*/ 	.short	0x00ff


	//----- nvinfo : EIATTR_NUM_BARRIERS
	.align		4
        /*00f0*/ 	.byte	0x02, 0x4c
        /*00f2*/ 	.byte	0x01
	.zero		1


	//----- nvinfo : EIATTR_MERCURY_ISA_VERSION
	.align		4
        /*00f4*/ 	.byte	0x03, 0x5f
        /*00f6*/ 	.short	0x0101


	//----- nvinfo : EIATTR_EXIT_INSTR_OFFSETS
	.align		4
        /*00f8*/ 	.byte	0x04, 0x1c
        /*00fa*/ 	.short	(.L_37 - .L_36)


	//   ....[0]....
.L_36:
        /*00fc*/ 	.word	0x000078f0


	//   ....[1]....
        /*0100*/ 	.word	0x00007910


	//----- nvinfo : EIATTR_REQNTID
	.align		4
.L_37:
        /*0104*/ 	.byte	0x04, 0x10
        /*0106*/ 	.short	(.L_39 - .L_38)
.L_38:
        /*0108*/ 	.word	0x00000040
        /*010c*/ 	.word	0x00000001
        /*0110*/ 	.word	0x00000001


	//----- nvinfo : EIATTR_CBANK_PARAM_SIZE
	.align		4
.L_39:
        /*0114*/ 	.byte	0x03, 0x19
        /*0116*/ 	.short	0x0050


	//----- nvinfo : EIATTR_PARAM_CBANK
	.align		4
        /*0118*/ 	.byte	0x04, 0x0a
        /*011a*/ 	.short	(.L_41 - .L_40)
	.align		4
.L_40:
        /*011c*/ 	.word	index@(.nv.constant0.matmul_kernel)
        /*0120*/ 	.short	0x0210
        /*0122*/ 	.short	0x0050


	//----- nvinfo : EIATTR_SW_WAR
	.align		4
.L_41:
        /*0124*/ 	.byte	0x04, 0x36
        /*0126*/ 	.short	(.L_43 - .L_42)
.L_42:
        /*0128*/ 	.word	0x00000008
.L_43:


//--------------------- .nv.callgraph             --------------------------
	.section	.nv.callgraph,"",@"SHT_CUDA_CALLGRAPH"
	.align	4
	.sectionentsize	8
	.align		4
        /*0000*/ 	.word	0x00000000
	.align		4
        /*0004*/ 	.word	0xffffffff
	.align		4
        /*0008*/ 	.word	0x00000000
	.align		4
        /*000c*/ 	.word	0xfffffffe
	.align		4
        /*0010*/ 	.word	0x00000000
	.align		4
        /*0014*/ 	.word	0xfffffffd
	.align		4
        /*0018*/ 	.word	0x00000000
	.align		4
        /*001c*/ 	.word	0xfffffffc


//--------------------- .text.matmul_kernel       --------------------------
	.section	.text.matmul_kernel,"ax",@progbits
	.align	128
        .global         matmul_kernel
        .type           matmul_kernel,@function
        .size           matmul_kernel,(.L_x_4 - matmul_kernel)
        .other          matmul_kernel,@"STO_CUDA_ENTRY STV_DEFAULT"
matmul_kernel:
.text.matmul_kernel:
[----:B------:R-:W-:Y:S08]  /*0000*/  LDC R1, c[0x0][0x28] ;  /* 0x00000a00ff017b82 */ /* 0x000ff00000000800 */
[----:B------:R-:W0:Y:S01]  /*0010*/  LDC.64 R28, c[0x0][0x228] ;  /* 0x00008a00ff1c7b82 */ /* 0x000e220000000a00 */
[----:B------:R-:W1:Y:S01]  /*0020*/  S2R R5, SR_CTAID.X ;  /* 0x0000000000057919 */ /* 0x000e620000002500 */
[----:B------:R-:W-:Y:S01]  /*0030*/  ULDC UR5, c[0x0][0x230] ;  /* 0x00008c0000057ab9 */ /* 0x000fe20000000800 */
[----:B------:R-:W-:Y:S01]  /*0040*/  ULDC UR7, c[0x0][0x230] ;  /* 0x00008c0000077ab9 */ /* 0x000fe20000000800 */
[----:B------:R-:W-:Y:S01]  /*0050*/  UIADD3 UR5, UR5, 0x3f, URZ ;  /* 0x0000003f05057890 */ /* 0x000fe2000fffe03f */
[----:B------:R-:W-:Y:S01]  /*0060*/  IMAD.U32 R92, RZ, RZ, UR7 ;  /* 0x00000007ff5c7e24 */ /* 0x000fe2000f8e00ff */
[----:B------:R-:W-:-:S02]  /*0070*/  UMOV UR4, 0x400 ;  /* 0x0000040000047882 */ /* 0x000fc40000000000 */
[----:B------:R-:W2:Y:S01]  /*0080*/  S2UR UR6, SR_CgaCtaId ;  /* 0x00000000000679c3 */ /* 0x000ea20000008800 */
[----:B------:R-:W-:Y:S01]  /*0090*/  UISETP.GT.AND UP0, UPT, UR5, 0x3f, UPT ;  /* 0x0000003f0500788c */ /* 0x000fe2000bf04270 */
[----:B0-----:R-:W-:-:S05]  /*00a0*/  VIADD R0, R29, 0x1f ;  /* 0x0000001f1d007836 */ /* 0x001fca0000000000 */
[----:B------:R-:W-:Y:S01]  /*00b0*/  SHF.R.S32.HI R3, RZ, 0x1f, R0 ;  /* 0x0000001fff037819 */ /* 0x000fe20000011400 */
[----:B--2---:R-:W-:-:S03]  /*00c0*/  ULEA UR4, UR6, UR4, 0x18 ;  /* 0x0000000406047291 */ /* 0x004fc6000f8ec03f */
[----:B------:R-:W-:Y:S02]  /*00d0*/  LEA.HI R3, R3, R0, RZ, 0x5 ;  /* 0x0000000003037211 */ /* 0x000fe400078f28ff */
[----:B-1----:R-:W-:Y:S01]  /*00e0*/  IABS R8, R5 ;  /* 0x0000000500087213 */ /* 0x002fe20000000000 */
[----:B------:R-:W-:Y:S01]  /*00f0*/  ULDC.64 UR6, c[0x0][0x208] ;  /* 0x0000820000067ab9 */ /* 0x000fe20000000a00 */
[----:B------:R-:W-:-:S05]  /*0100*/  SHF.R.S32.HI R3, RZ, 0x5, R3 ;  /* 0x00000005ff037819 */ /* 0x000fca0000011403 */
[----:B------:R-:W-:-:S05]  /*0110*/  IMAD.SHL.U32 R4, R3, 0x8, RZ ;  /* 0x0000000803047824 */ /* 0x000fca00078e00ff */
[-C--:B------:R-:W-:Y:S02]  /*0120*/  IABS R7, R4.reuse ;  /* 0x0000000400077213 */ /* 0x080fe40000000000 */
[----:B------:R-:W-:Y:S02]  /*0130*/  IABS R10, R4 ;  /* 0x00000004000a7213 */ /* 0x000fe40000000000 */
[----:B------:R-:W0:Y:S08]  /*0140*/  I2F.RP R0, R7 ;  /* 0x0000000700007306 */ /* 0x000e300000209400 */
[----:B0-----:R-:W0:Y:S02]  /*0150*/  MUFU.RCP R0, R0 ;  /* 0x0000000000007308 */ /* 0x001e240000001000 */
[----:B0-----:R-:W-:-:S02]  /*0160*/  VIADD R2, R0, 0xffffffe ;  /* 0x0ffffffe00027836 */ /* 0x001fc40000000000 */
[----:B------:R-:W-:-:S04]  /*0170*/  IMAD.MOV R0, RZ, RZ, -R10 ;  /* 0x000000ffff007224 */ /* 0x000fc800078e0a0a */
[----:B------:R0:W1:Y:S02]  /*0180*/  F2I.FTZ.U32.TRUNC.NTZ R3, R2 ;  /* 0x0000000200037305 */ /* 0x000064000021f000 */
[----:B0-----:R-:W-:Y:S02]  /*0190*/  IMAD.MOV.U32 R2, RZ, RZ, RZ ;  /* 0x000000ffff027224 */ /* 0x001fe400078e00ff */
[----:B-1----:R-:W-:-:S04]  /*01a0*/  IMAD.MOV R6, RZ, RZ, -R3 ;  /* 0x000000ffff067224 */ /* 0x002fc800078e0a03 */
[----:B------:R-:W-:Y:S02]  /*01b0*/  IMAD R9, R6, R7, RZ ;  /* 0x0000000706097224 */ /* 0x000fe400078e02ff */
[----:B------:R-:W-:Y:S02]  /*01c0*/  IMAD.MOV.U32 R6, RZ, RZ, R8 ;  /* 0x000000ffff067224 */ /* 0x000fe400078e0008 */
[----:B------:R-:W-:-:S06]  /*01d0*/  IMAD.HI.U32 R3, R3, R9, R2 ;  /* 0x0000000903037227 */ /* 0x000fcc00078e0002 */
[----:B------:R-:W-:-:S04]  /*01e0*/  IMAD.HI.U32 R3, R3, R6, RZ ;  /* 0x0000000603037227 */ /* 0x000fc800078e00ff */
[----:B------:R-:W-:-:S05]  /*01f0*/  IMAD R0, R3, R0, R6 ;  /* 0x0000000003007224 */ /* 0x000fca00078e0206 */
[----:B------:R-:W-:-:S13]  /*0200*/  ISETP.GT.U32.AND P1, PT, R7, R0, PT ;  /* 0x000000000700720c */ /* 0x000fda0003f24070 */
[----:B------:R-:W-:Y:S02]  /*0210*/  @!P1 IMAD.IADD R0, R0, 0x1, -R7 ;  /* 0x0000000100009824 */ /* 0x000fe400078e0a07 */
[----:B------:R-:W-:Y:S01]  /*0220*/  @!P1 VIADD R3, R3, 0x1 ;  /* 0x0000000103039836 */ /* 0x000fe20000000000 */
[----:B------:R-:W-:Y:S02]  /*0230*/  ISETP.NE.AND P1, PT, R4, RZ, PT ;  /* 0x000000ff0400720c */ /* 0x000fe40003f25270 */
[----:B------:R-:W-:Y:S02]  /*0240*/  ISETP.GE.U32.AND P0, PT, R0, R7, PT ;  /* 0x000000070000720c */ /* 0x000fe40003f06070 */
[----:B------:R-:W-:-:S04]  /*0250*/  LOP3.LUT R0, R5, R4, RZ, 0x3c, !PT ;  /* 0x0000000405007212 */ /* 0x000fc800078e3cff */
[----:B------:R-:W-:Y:S01]  /*0260*/  ISETP.GE.AND P2, PT, R0, RZ, PT ;  /* 0x000000ff0000720c */ /* 0x000fe20003f46270 */
[----:B------:R-:W-:-:S06]  /*0270*/  VIADD R0, R28, 0x3f ;  /* 0x0000003f1c007836 */ /* 0x000fcc0000000000 */
[----:B------:R-:W-:-:S04]  /*0280*/  @P0 VIADD R3, R3, 0x1 ;  /* 0x0000000103030836 */ /* 0x000fc80000000000 */
[----:B------:R-:W-:Y:S01]  /*0290*/  IMAD.MOV.U32 R2, RZ, RZ, R3 ;  /* 0x000000ffff027224 */ /* 0x000fe200078e0003 */
[----:B------:R-:W-:-:S03]  /*02a0*/  SHF.R.S32.HI R3, RZ, 0x1f, R0 ;  /* 0x0000001fff037819 */ /* 0x000fc60000011400 */
[----:B------:R-:W-:Y:S01]  /*02b0*/  @!P2 IMAD.MOV R2, RZ, RZ, -R2 ;  /* 0x000000ffff02a224 */ /* 0x000fe200078e0a02 */
[----:B------:R-:W-:Y:S02]  /*02c0*/  @!P1 LOP3.LUT R2, RZ, R4, RZ, 0x33, !PT ;  /* 0x00000004ff029212 */ /* 0x000fe400078e33ff */
[----:B------:R-:W-:-:S03]  /*02d0*/  LEA.HI R3, R3, R0, RZ, 0x6 ;  /* 0x0000000003037211 */ /* 0x000fc600078f30ff */
[----:B------:R-:W-:Y:S02]  /*02e0*/  IMAD.SHL.U32 R6, R2, 0x8, RZ ;  /* 0x0000000802067824 */ /* 0x000fe400078e00ff */
[----:B------:R-:W-:-:S03]  /*02f0*/  IMAD.MOV R2, RZ, RZ, -R2 ;  /* 0x000000ffff027224 */ /* 0x000fc600078e0a02 */
[----:B------:R-:W-:Y:S01]  /*0300*/  LEA.HI.SX32 R3, R3, -R6, 0x1a ;  /* 0x8000000603037211 */ /* 0x000fe200078fd2ff */
[----:B------:R-:W-:-:S03]  /*0310*/  IMAD R11, R4, R2, R5 ;  /* 0x00000002040b7224 */ /* 0x000fc600078e0205 */
[----:B------:R-:W-:-:S04]  /*0320*/  VIMNMX R8, R3, 0x8, PT ;  /* 0x0000000803087848 */ /* 0x000fc80003fe0100 */
[-C--:B------:R-:W-:Y:S02]  /*0330*/  IABS R7, R8.reuse ;  /* 0x0000000800077213 */ /* 0x080fe40000000000 */
[----:B------:R-:W-:Y:S02]  /*0340*/  IABS R4, R8 ;  /* 0x0000000800047213 */ /* 0x000fe40000000000 */
[----:B------:R-:W0:Y:S08]  /*0350*/  I2F.RP R0, R7 ;  /* 0x0000000700007306 */ /* 0x000e300000209400 */
[----:B0-----:R-:W0:Y:S02]  /*0360*/  MUFU.RCP R0, R0 ;  /* 0x0000000000007308 */ /* 0x001e240000001000 */
[----:B0-----:R-:W-:-:S02]  /*0370*/  VIADD R3, R0, 0xffffffe ;  /* 0x0ffffffe00037836 */ /* 0x001fc40000000000 */
[----:B------:R-:W-:-:S04]  /*0380*/  IMAD.MOV R0, RZ, RZ, -R4 ;  /* 0x000000ffff007224 */ /* 0x000fc800078e0a04 */
[----:B------:R-:W0:Y:S02]  /*0390*/  F2I.FTZ.U32.TRUNC.NTZ R3, R3 ;  /* 0x0000000300037305 */ /* 0x000e24000021f000 */
[----:B0-----:R-:W-:-:S04]  /*03a0*/  IMAD.MOV R9, RZ, RZ, -R3 ;  /* 0x000000ffff097224 */ /* 0x001fc800078e0a03 */
[----:B------:R-:W-:Y:S01]  /*03b0*/  IMAD.MOV.U32 R2, RZ, RZ, R9 ;  /* 0x000000ffff027224 */ /* 0x000fe200078e0009 */
[----:B------:R-:W-:-:S03]  /*03c0*/  IABS R9, R11 ;  /* 0x0000000b00097213 */ /* 0x000fc60000000000 */
[----:B------:R-:W-:Y:S02]  /*03d0*/  IMAD R5, R2, R7, RZ ;  /* 0x0000000702057224 */ /* 0x000fe400078e02ff */
[----:B------:R-:W-:-:S04]  /*03e0*/  IMAD.MOV.U32 R2, RZ, RZ, RZ ;  /* 0x000000ffff027224 */ /* 0x000fc800078e00ff */
        /* <DEDUP_REMOVED lines=9> */
[----:B------:R-:W-:Y:S02]  /*0480*/  ISETP.GE.AND P2, PT, R0, RZ, PT ;  /* 0x000000ff0000720c */ /* 0x000fe40003f46270 */
[----:B------:R-:W0:Y:S05]  /*0490*/  S2R R0, SR_TID.X ;  /* 0x0000000000007919 */ /* 0x000e2a0000002100 */
[----:B------:R-:W-:Y:S01]  /*04a0*/  @P0 VIADD R2, R2, 0x1 ;  /* 0x0000000102020836 */ /* 0x000fe20000000000 */
[----:B------:R-:W-:-:S05]  /*04b0*/  PLOP3.LUT P0, PT, PT, PT, UP0, 0x80, 0x0 ;  /* 0x000000000000781c */ /* 0x000fca0003f0f008 */
[----:B------:R-:W-:Y:S01]  /*04c0*/  @!P2 IMAD.MOV R2, RZ, RZ, -R2 ;  /* 0x000000ffff02a224 */ /* 0x000fe200078e0a02 */
[----:B------:R-:W-:-:S05]  /*04d0*/  @!P1 LOP3.LUT R2, RZ, R8, RZ, 0x33, !PT ;  /* 0x00000008ff029212 */ /* 0x000fca00078e33ff */
[----:B------:R-:W-:Y:S02]  /*04e0*/  IMAD.MOV R3, RZ, RZ, -R2 ;  /* 0x000000ffff037224 */ /* 0x000fe400078e0a02 */
[----:B------:R-:W-:Y:S02]  /*04f0*/  IMAD.SHL.U32 R2, R2, 0x20, RZ ;  /* 0x0000002002027824 */ /* 0x000fe400078e00ff */
[----:B------:R-:W-:Y:S02]  /*0500*/  IMAD R3, R8, R3, R11 ;  /* 0x0000000308037224 */ /* 0x000fe400078e020b */
[----:B------:R-:W-:Y:S02]  /*0510*/  VIADD R27, R2, 0x1 ;  /* 0x00000001021b7836 */ /* 0x000fe40000000000 */
[----:B------:R-:W-:Y:S02]  /*0520*/  IMAD.IADD R4, R6, 0x1, R3 ;  /* 0x0000000106047824 */ /* 0x000fe400078e0203 */
[----:B------:R-:W-:-:S02]  /*0530*/  VIADD R31, R2, 0x2 ;  /* 0x00000002021f7836 */ /* 0x000fc40000000000 */
[C---:B------:R-:W-:Y:S02]  /*0540*/  VIADD R35, R2.reuse, 0x3 ;  /* 0x0000000302237836 */ /* 0x040fe40000000000 */
[----:B------:R-:W-:Y:S01]  /*0550*/  VIADD R33, R2, 0x4 ;  /* 0x0000000402217836 */ /* 0x000fe20000000000 */
[----:B0-----:R-:W-:Y:S01]  /*0560*/  LOP3.LUT R91, R0, 0x3f, RZ, 0xc0, !PT ;  /* 0x0000003f005b7812 */ /* 0x001fe200078ec0ff */
[C---:B------:R-:W-:Y:S02]  /*0570*/  VIADD R37, R2.reuse, 0x5 ;  /* 0x0000000502257836 */ /* 0x040fe40000000000 */
[C---:B------:R-:W-:Y:S02]  /*0580*/  VIADD R39, R2.reuse, 0x6 ;  /* 0x0000000602277836 */ /* 0x040fe40000000000 */
[C---:B------:R-:W-:Y:S02]  /*0590*/  VIADD R41, R2.reuse, 0x7 ;  /* 0x0000000702297836 */ /* 0x040fe40000000000 */
[----:B------:R-:W-:-:S02]  /*05a0*/  VIADD R38, R2, 0x8 ;  /* 0x0000000802267836 */ /* 0x000fc40000000000 */
[C---:B------:R-:W-:Y:S02]  /*05b0*/  VIADD R43, R2.reuse, 0x9 ;  /* 0x00000009022b7836 */ /* 0x040fe40000000000 */
[C---:B------:R-:W-:Y:S02]  /*05c0*/  VIADD R6, R2.reuse, 0xa ;  /* 0x0000000a02067836 */ /* 0x040fe40000000000 */
        /* <DEDUP_REMOVED lines=20> */
[----:B------:R-:W-:Y:S02]  /*0710*/  VIADD R26, R2, 0x1f ;  /* 0x0000001f021a7836 */ /* 0x000fe40000000000 */
[----:B------:R-:W-:Y:S01]  /*0720*/  IMAD R4, R4, 0x40, R91 ;  /* 0x0000004004047824 */ /* 0x000fe200078e025b */
[----:B------:R-:W-:Y:S06]  /*0730*/  @P0 BRA `(.L_x_0) ;  /* 0x0000000000480947 */ /* 0x000fec0003800000 */
[----:B------:R-:W-:Y:S01]  /*0740*/  IMAD.SHL.U32 R5, R0, 0x8, RZ ;  /* 0x0000000800057824 */ /* 0x000fe200078e00ff */
[----:B------:R-:W-:Y:S02]  /*0750*/  CS2R R60, SRZ ;  /* 0x00000000003c7805 */ /* 0x000fe4000001ff00 */
[----:B------:R-:W-:Y:S02]  /*0760*/  CS2R R62, SRZ ;  /* 0x00000000003e7805 */ /* 0x000fe4000001ff00 */
[----:B------:R-:W-:Y:S02]  /*0770*/  CS2R R72, SRZ ;  /* 0x0000000000487805 */ /* 0x000fe4000001ff00 */
[----:B------:R-:W-:Y:S02]  /*0780*/  CS2R R74, SRZ ;  /* 0x00000000004a7805 */ /* 0x000fe4000001ff00 */
[----:B------:R-:W-:Y:S02]  /*0790*/  CS2R R68, SRZ ;  /* 0x0000000000447805 */ /* 0x000fe4000001ff00 */
[----:B------:R-:W-:-:S02]  /*07a0*/  CS2R R70, SRZ ;  /* 0x0000000000467805 */ /* 0x000fc4000001ff00 */
        /* <DEDUP_REMOVED lines=9> */
[----:B------:R-:W-:Y:S01]  /*0840*/  CS2R R54, SRZ ;  /* 0x0000000000367805 */ /* 0x000fe2000001ff00 */
[----:B------:R-:W-:Y:S06]  /*0850*/  BRA `(.L_x_1) ;  /* 0x0000005c00ec7947 */ /* 0x000fec0003800000 */
.L_x_0:
[----:B------:R-:W-:Y:S01]  /*0860*/  IABS R3, R29 ;  /* 0x0000001d00037213 */ /* 0x000fe20000000000 */
[----:B------:R-:W-:Y:S01]  /*0870*/  ULDC UR8, c[0x0][0x240] ;  /* 0x0000900000087ab9 */ /* 0x000fe20000000800 */
[----:B------:R-:W-:Y:S01]  /*0880*/  IABS R14, R23 ;  /* 0x00000017000e7213 */ /* 0x000fe20000000000 */
[----:B------:R-:W-:Y:S01]  /*0890*/  ULDC UR61, c[0x0][0x23c] ;  /* 0x00008f00003d7ab9 */ /* 0x000fe20000000800 */
[----:B------:R-:W0:Y:S01]  /*08a0*/  I2F.RP R10, R3 ;  /* 0x00000003000a7306 */ /* 0x000e220000209400 */
[----:B------:R-:W-:Y:S01]  /*08b0*/  IABS R16, R15 ;  /* 0x0000000f00107213 */ /* 0x000fe20000000000 */
[----:B------:R-:W-:Y:S01]  /*08c0*/  IMAD R90, R91, UR61, RZ ;  /* 0x0000003d5b5a7c24 */ /* 0x000fe2000f8e02ff */
[----:B------:R-:W-:Y:S02]  /*08d0*/  ISETP.GE.AND P3, PT, R24, RZ, PT ;  /* 0x000000ff1800720c */ /* 0x000fe40003f66270 */
[----:B------:R-:W-:Y:S02]  /*08e0*/  CS2R R72, SRZ ;  /* 0x0000000000487805 */ /* 0x000fe4000001ff00 */
[----:B------:R-:W-:-:S02]  /*08f0*/  ISETP.GE.AND P6, PT, R23, RZ, PT ;  /* 0x000000ff1700720c */ /* 0x000fc40003fc6270 */
[----:B------:R-:W-:Y:S02]  /*0900*/  CS2R R74, SRZ ;  /* 0x00000000004a7805 */ /* 0x000fe4000001ff00 */
[----:B------:R-:W-:Y:S02]  /*0910*/  IABS R30, R47 ;  /* 0x0000002f001e7213 */ /* 0x000fe40000000000 */
[----:B------:R-:W-:Y:S02]  /*0920*/  CS2R R68, SRZ ;  /* 0x0000000000447805 */ /* 0x000fe4000001ff00 */
[----:B------:R-:W-:Y:S02]  /*0930*/  IABS R62, R28 ;  /* 0x0000001c003e7213 */ /* 0x000fe40000000000 */
[----:B------:R-:W-:Y:S02]  /*0940*/  CS2R R70, SRZ ;  /* 0x0000000000467805 */ /* 0x000fe4000001ff00 */
[----:B------:R-:W-:-:S02]  /*0950*/  IABS R48, R39 ;  /* 0x0000002700307213 */ /* 0x000fc40000000000 */
[----:B------:R-:W-:Y:S02]  /*0960*/  CS2R R64, SRZ ;  /* 0x0000000000407805 */ /* 0x000fe4000001ff00 */
[----:B------:R-:W-:Y:S02]  /*0970*/  IABS R50, R37 ;  /* 0x0000002500327213 */ /* 0x000fe40000000000 */
[----:B------:R-:W-:Y:S01]  /*0980*/  CS2R R66, SRZ ;  /* 0x0000000000427805 */ /* 0x000fe2000001ff00 */
[----:B0-----:R-:W0:Y:S01]  /*0990*/  MUFU.RCP R10, R10 ;  /* 0x0000000a000a7308 */ /* 0x001e220000001000 */
[----:B------:R-:W-:Y:S02]  /*09a0*/  IABS R52, R33 ;  /* 0x0000002100347213 */ /* 0x000fe40000000000 */
[----:B------:R-:W-:Y:S02]  /*09b0*/  IABS R54, R35 ;  /* 0x0000002300367213 */ /* 0x000fe40000000000 */
[----:B------:R-:W-:-:S02]  /*09c0*/  IABS R56, R31 ;  /* 0x0000001f00387213 */ /* 0x000fc40000000000 */
[----:B------:R-:W-:Y:S02]  /*09d0*/  IABS R58, R27 ;  /* 0x0000001b003a7213 */ /* 0x000fe40000000000 */
[----:B------:R-:W-:Y:S02]  /*09e0*/  IABS R60, R2 ;  /* 0x00000002003c7213 */ /* 0x000fe40000000000 */
[C---:B------:R-:W-:Y:S02]  /*09f0*/  LOP3.LUT R86, R91.reuse, 0x8, RZ, 0x3c, !PT ;  /* 0x000000085b567812 */ /* 0x040fe400078e3cff */
[C---:B------:R-:W-:Y:S02]  /*0a00*/  LOP3.LUT R85, R91.reuse, 0x10, RZ, 0x3c, !PT ;  /* 0x000000105b557812 */ /* 0x040fe400078e3cff */
[----:B------:R-:W-:Y:S01]  /*0a10*/  LOP3.LUT R84, R91, 0x18, RZ, 0x3c, !PT ;  /* 0x000000185b547812 */ /* 0x000fe200078e3cff */
[----:B0-----:R-:W-:Y:S01]  /*0a20*/  VIADD R8, R10, 0xffffffe ;  /* 0x0ffffffe0a087836 */ /* 0x001fe20000000000 */
[----:B------:R-:W-:-:S02]  /*0a30*/  IABS R10, R24 ;  /* 0x00000018000a7213 */ /* 0x000fc40000000000 */
[----:B------:R-:W-:Y:S01]  /*0a40*/  IABS R24, R25 ;  /* 0x0000001900187213 */ /* 0x000fe20000000000 */
[----:B------:R0:W1:Y:S01]  /*0a50*/  F2I.FTZ.U32.TRUNC.NTZ R9, R8 ;  /* 0x0000000800097305 */ /* 0x000062000021f000 */
[C---:B------:R-:W-:Y:S02]  /*0a60*/  LOP3.LUT R83, R91.reuse, 0x20, RZ, 0x3c, !PT ;  /* 0x000000205b537812 */ /* 0x040fe400078e3cff */
[C---:B------:R-:W-:Y:S02]  /*0a70*/  LOP3.LUT R82, R91.reuse, 0x28, RZ, 0x3c, !PT ;  /* 0x000000285b527812 */ /* 0x040fe400078e3cff */
[C---:B------:R-:W-:Y:S02]  /*0a80*/  LOP3.LUT R81, R91.reuse, 0x30, RZ, 0x3c, !PT ;  /* 0x000000305b517812 */ /* 0x040fe400078e3cff */
[----:B------:R-:W-:Y:S01]  /*0a90*/  LOP3.LUT R80, R91, 0x38, RZ, 0x3c, !PT ;  /* 0x000000385b507812 */ /* 0x000fe200078e3cff */
[----:B0-----:R-:W-:Y:S02]  /*0aa0*/  IMAD.MOV.U32 R8, RZ, RZ, RZ ;  /* 0x000000ffff087224 */ /* 0x001fe400078e00ff */
[----:B-1----:R-:W-:-:S04]  /*0ab0*/  IMAD.MOV R12, RZ, RZ, -R9 ;  /* 0x000000ffff0c7224 */ /* 0x002fc800078e0a09 */
[----:B------:R-:W-:Y:S01]  /*0ac0*/  IMAD R5, R12, R3, RZ ;  /* 0x000000030c057224 */ /* 0x000fe200078e02ff */
[----:B------:R-:W-:-:S03]  /*0ad0*/  IABS R12, R26 ;  /* 0x0000001a000c7213 */ /* 0x000fc60000000000 */
[----:B------:R-:W-:-:S06]  /*0ae0*/  IMAD.HI.U32 R5, R9, R5, R8 ;  /* 0x0000000509057227 */ /* 0x000fcc00078e0008 */
[----:B------:R-:W-:-:S04]  /*0af0*/  IMAD.HI.U32 R9, R5, R12, RZ ;  /* 0x0000000c05097227 */ /* 0x000fc800078e00ff */
[----:B------:R-:W-:Y:S02]  /*0b00*/  IMAD.MOV R9, RZ, RZ, -R9 ;  /* 0x000000ffff097224 */ /* 0x000fe400078e0a09 */
[----:B------:R-:W-:-:S04]  /*0b10*/  IMAD.HI.U32 R8, R5, R10, RZ ;  /* 0x0000000a05087227 */ /* 0x000fc800078e00ff */
[----:B------:R-:W-:Y:S01]  /*0b20*/  IMAD R9, R3, R9, R12 ;  /* 0x0000000903097224 */ /* 0x000fe200078e020c */
[----:B------:R-:W-:Y:S01]  /*0b30*/  IABS R12, R18 ;  /* 0x00000012000c7213 */ /* 0x000fe20000000000 */
[----:B------:R-:W-:-:S03]  /*0b40*/  IMAD.MOV R8, RZ, RZ, -R8 ;  /* 0x000000ffff087224 */ /* 0x000fc600078e0a08 */
[C---:B------:R-:W-:Y:S01]  /*0b50*/  ISETP.GT.U32.AND P0, PT, R3.reuse, R9, PT ;  /* 0x000000090300720c */ /* 0x040fe20003f04070 */
[----:B------:R-:W-:Y:S02]  /*0b60*/  IMAD R10, R3, R8, R10 ;  /* 0x00000008030a7224 */ /* 0x000fe400078e020a */
[----:B------:R-:W-:-:S03]  /*0b70*/  IMAD.HI.U32 R8, R5, R14, RZ ;  /* 0x0000000e05087227 */ /* 0x000fc600078e00ff */
[----:B------:R-:W-:Y:S01]  /*0b80*/  ISETP.GT.U32.AND P1, PT, R3, R10, PT ;  /* 0x0000000a0300720c */ /* 0x000fe20003f24070 */
[----:B------:R-:W-:Y:S02]  /*0b90*/  IMAD.MOV R11, RZ, RZ, -R8 ;  /* 0x000000ffff0b7224 */ /* 0x000fe400078e0a08 */
[----:B------:R-:W-:-:S04]  /*0ba0*/  IMAD.HI.U32 R8, R5, R12, RZ ;  /* 0x0000000c05087227 */ /* 0x000fc800078e00ff */
[----:B------:R-:W-:Y:S01]  /*0bb0*/  IMAD R11, R3, R11, R14 ;  /* 0x0000000b030b7224 */ /* 0x000fe200078e020e */
[----:B------:R-:W-:Y:S01]  /*0bc0*/  IABS R14, R17 ;  /* 0x00000011000e7213 */ /* 0x000fe20000000000 */
[----:B------:R-:W-:Y:S02]  /*0bd0*/  @!P0 IMAD.IADD R9, R9, 0x1, -R3 ;  /* 0x0000000109098824 */ /* 0x000fe400078e0a03 */
[----:B------:R-:W-:Y:S01]  /*0be0*/  IMAD.MOV R13, RZ, RZ, -R8 ;  /* 0x000000ffff0d7224 */ /* 0x000fe200078e0a08 */
[----:B------:R-:W-:Y:S01]  /*0bf0*/  ISETP.GT.U32.AND P2, PT, R3, R11, PT ;  /* 0x0000000b0300720c */ /* 0x000fe20003f44070 */
[----:B------:R-:W-:Y:S01]  /*0c00*/  IMAD.HI.U32 R8, R5, R16, RZ ;  /* 0x0000001005087227 */ /* 0x000fe200078e00ff */
[----:B------:R-:W-:-:S03]  /*0c10*/  ISETP.GT.U32.AND P4, PT, R3, R9, PT ;  /* 0x000000090300720c */ /* 0x000fc60003f84070 */
[C---:B------:R-:W-:Y:S02]  /*0c20*/  IMAD R12, R3.reuse, R13, R12 ;  /* 0x0000000d030c7224 */ /* 0x040fe400078e020c */
[----:B------:R-:W-:Y:S02]  /*0c30*/  IMAD.MOV R8, RZ, RZ, -R8 ;  /* 0x000000ffff087224 */ /* 0x000fe400078e0a08 */
[--C-:B------:R-:W-:Y:S01]  /*0c40*/  @!P1 IMAD.IADD R10, R10, 0x1, -R3.reuse ;  /* 0x000000010a0a9824 */ /* 0x100fe200078e0a03 */
[C---:B------:R-:W-:Y:S01]  /*0c50*/  ISETP.GT.U32.AND P5, PT, R3.reuse, R12, PT ;  /* 0x0000000c0300720c */ /* 0x040fe20003fa4070 */
[----:B------:R-:W-:Y:S01]  /*0c60*/  IMAD R13, R3, R8, R16 ;  /* 0x00000008030d7224 */ /* 0x000fe200078e0210 */
[----:B------:R-:W-:Y:S01]  /*0c70*/  ISETP.GE.AND P1, PT, R26, RZ, PT ;  /* 0x000000ff1a00720c */ /* 0x000fe20003f26270 */
[--C-:B------:R-:W-:Y:S01]  /*0c80*/  @!P2 IMAD.IADD R11, R11, 0x1, -R3.reuse ;  /* 0x000000010b0ba824 */ /* 0x100fe200078e0a03 */
[----:B------:R-:W-:Y:S01]  /*0c90*/  ISETP.GT.U32.AND P0, PT, R3, R10, PT ;  /* 0x0000000a0300720c */ /* 0x000fe20003f04070 */
[----:B------:R-:W-:Y:S01]  /*0ca0*/  @!P4 IMAD.IADD R9, R9, 0x1, -R3 ;  /* 0x000000010909c824 */ /* 0x000fe200078e0a03 */
[----:B------:R-:W-:Y:S01]  /*0cb0*/  ISETP.GT.U32.AND P2, PT, R3, R13, PT ;  /* 0x0000000d0300720c */ /* 0x000fe20003f44070 */
[----:B------:R-:W-:Y:S01]  /*0cc0*/  IMAD.HI.U32 R8, R5, R14, RZ ;  /* 0x0000000e05087227 */ /* 0x000fe200078e00ff */
[----:B------:R-:W-:-:S02]  /*0cd0*/  ISETP.GT.U32.AND P4, PT, R3, R11, PT ;  /* 0x0000000b0300720c */ /* 0x000fc40003f84070 */
[----:B------:R-:W-:Y:S01]  /*0ce0*/  IABS R16, R22 ;  /* 0x0000001600107213 */ /* 0x000fe20000000000 */
[----:B------:R-:W-:Y:S01]  /*0cf0*/  IMAD.MOV R8, RZ, RZ, -R8 ;  /* 0x000000ffff087224 */ /* 0x000fe200078e0a08 */
[----:B------:R-:W-:Y:S01]  /*0d00*/  IABS R26, R32 ;  /* 0x00000020001a7213 */ /* 0x000fe20000000000 */
[--C-:B------:R-:W-:Y:S01]  /*0d10*/  @!P5 IMAD.IADD R12, R12, 0x1, -R3.reuse ;  /* 0x000000010c0cd824 */ /* 0x100fe200078e0a03 */
[----:B------:R-:W-:Y:S01]  /*0d20*/  ISETP.GE.AND P5, PT, R15, RZ, PT ;  /* 0x000000ff0f00720c */ /* 0x000fe20003fa6270 */
[----:B------:R-:W-:Y:S02]  /*0d30*/  IMAD R14, R3, R8, R14 ;  /* 0x00000008030e7224 */ /* 0x000fe400078e020e */
[--C-:B------:R-:W-:Y:S01]  /*0d40*/  @!P0 IMAD.IADD R10, R10, 0x1, -R3.reuse ;  /* 0x000000010a0a8824 */ /* 0x100fe200078e0a03 */
[----:B------:R-:W-:Y:S01]  /*0d50*/  ISETP.GE.AND P0, PT, R18, RZ, PT ;  /* 0x000000ff1200720c */ /* 0x000fe20003f06270 */
[--C-:B------:R-:W-:Y:S01]  /*0d60*/  @!P2 IMAD.IADD R13, R13, 0x1, -R3.reuse ;  /* 0x000000010d0da824 */ /* 0x100fe200078e0a03 */
[----:B------:R-:W-:Y:S01]  /*0d70*/  ISETP.GT.U32.AND P2, PT, R3, R14, PT ;  /* 0x0000000e0300720c */ /* 0x000fe20003f44070 */
[----:B------:R-:W-:Y:S01]  /*0d80*/  @!P4 IMAD.IADD R11, R11, 0x1, -R3 ;  /* 0x000000010b0bc824 */ /* 0x000fe200078e0a03 */
[----:B------:R-:W-:Y:S01]  /*0d90*/  ISETP.GT.U32.AND P4, PT, R3, R12, PT ;  /* 0x0000000c0300720c */ /* 0x000fe20003f84070 */
[----:B------:R-:W-:Y:S01]  /*0da0*/  @!P1 IMAD.MOV R9, RZ, RZ, -R9 ;  /* 0x000000ffff099224 */ /* 0x000fe200078e0a09 */
[----:B------:R-:W-:Y:S01]  /*0db0*/  IABS R18, R21 ;  /* 0x0000001500127213 */ /* 0x000fe20000000000 */
[----:B------:R-:W-:Y:S01]  /*0dc0*/  IMAD.HI.U32 R8, R5, R16, RZ ;  /* 0x0000001005087227 */ /* 0x000fe200078e00ff */
[----:B------:R-:W-:-:S03]  /*0dd0*/  ISETP.GT.U32.AND P1, PT, R3, R13, PT ;  /* 0x0000000d0300720c */ /* 0x000fc60003f24070 */
[----:B------:R-:W-:-:S04]  /*0de0*/  IMAD.HI.U32 R15, R5, R18, RZ ;  /* 0x00000012050f7227 */ /* 0x000fc800078e00ff */
[--C-:B------:R-:W-:Y:S01]  /*0df0*/  @!P2 IMAD.IADD R14, R14, 0x1, -R3.reuse ;  /* 0x000000010e0ea824 */ /* 0x100fe200078e0a03 */
[----:B------:R-:W-:Y:S01]  /*0e00*/  ISETP.GE.AND P2, PT, R19, RZ, PT ;  /* 0x000000ff1300720c */ /* 0x000fe20003f46270 */
[----:B------:R-:W-:Y:S01]  /*0e10*/  @!P4 IMAD.IADD R12, R12, 0x1, -R3 ;  /* 0x000000010c0cc824 */ /* 0x000fe200078e0a03 */
[----:B------:R-:W-:Y:S01]  /*0e20*/  ISETP.GE.AND P4, PT, R21, RZ, PT ;  /* 0x000000ff1500720c */ /* 0x000fe20003f86270 */
[----:B------:R-:W-:Y:S01]  /*0e30*/  @!P3 IMAD.MOV R10, RZ, RZ, -R10 ;  /* 0x000000ffff0ab224 */ /* 0x000fe200078e0a0a */
[----:B------:R-:W-:Y:S01]  /*0e40*/  ISETP.GE.AND P3, PT, R17, RZ, PT ;  /* 0x000000ff1100720c */ /* 0x000fe20003f66270 */
[----:B------:R-:W-:Y:S01]  /*0e50*/  @!P0 IMAD.MOV R12, RZ, RZ, -R12 ;  /* 0x000000ffff0c8224 */ /* 0x000fe200078e0a0c */
[----:B------:R-:W-:Y:S01]  /*0e60*/  ISETP.GT.U32.AND P0, PT, R3, R14, PT ;  /* 0x0000000e0300720c */ /* 0x000fe20003f04070 */
[----:B------:R-:W-:Y:S02]  /*0e70*/  IMAD.MOV R17, RZ, RZ, -R15 ;  /* 0x000000ffff117224 */ /* 0x000fe400078e0a0f */
[----:B------:R-:W-:-:S02]  /*0e80*/  IMAD.MOV R8, RZ, RZ, -R8 ;  /* 0x000000ffff087224 */ /* 0x000fc400078e0a08 */
[C---:B------:R-:W-:Y:S02]  /*0e90*/  IMAD R17, R3.reuse, R17, R18 ;  /* 0x0000001103117224 */ /* 0x040fe400078e0212 */
[----:B------:R-:W-:Y:S01]  /*0ea0*/  IMAD R15, R3, R8, R16 ;  /* 0x00000008030f7224 */ /* 0x000fe200078e0210 */
[----:B------:R-:W-:Y:S01]  /*0eb0*/  IABS R16, R20 ;  /* 0x0000001400107213 */ /* 0x000fe20000000000 */
[----:B------:R-:W-:Y:S01]  /*0ec0*/  @!P1 IMAD.IADD R13, R13, 0x1, -R3 ;  /* 0x000000010d0d9824 */ /* 0x000fe200078e0a03 */
[----:B------:R-:W-:Y:S01]  /*0ed0*/  ISETP.GE.AND P1, PT, R20, RZ, PT ;  /* 0x000000ff1400720c */ /* 0x000fe20003f26270 */
[----:B------:R-:W-:Y:S01]  /*0ee0*/  @!P6 IMAD.MOV R11, RZ, RZ, -R11 ;  /* 0x000000ffff0be224 */ /* 0x000fe200078e0a0b */
[----:B------:R-:W-:Y:S01]  /*0ef0*/  ISETP.GE.AND P6, PT, R22, RZ, PT ;  /* 0x000000ff1600720c */ /* 0x000fe20003fc6270 */
[----:B------:R-:W-:Y:S01]  /*0f00*/  @!P0 IMAD.IADD R14, R14, 0x1, -R3 ;  /* 0x000000010e0e8824 */ /* 0x000fe200078e0a03 */
[C---:B------:R-:W-:Y:S01]  /*0f10*/  ISETP.GT.U32.AND P0, PT, R3.reuse, R17, PT ;  /* 0x000000110300720c */ /* 0x040fe20003f04070 */
[----:B------:R-:W-:Y:S01]  /*0f20*/  @!P5 IMAD.MOV R13, RZ, RZ, -R13 ;  /* 0x000000ffff0dd224 */ /* 0x000fe200078e0a0d */
[----:B------:R-:W-:Y:S01]  /*0f30*/  ISETP.GT.U32.AND P5, PT, R3, R15, PT ;  /* 0x0000000f0300720c */ /* 0x000fe20003fa4070 */
[----:B------:R-:W-:Y:S01]  /*0f40*/  IMAD.HI.U32 R8, R5, R16, RZ ;  /* 0x0000001005087227 */ /* 0x000fe200078e00ff */
[----:B------:R-:W-:-:S03]  /*0f50*/  IABS R22, R19 ;  /* 0x0000001300167213 */ /* 0x000fc60000000000 */
[----:B------:R-:W-:Y:S02]  /*0f60*/  IMAD.MOV R8, RZ, RZ, -R8 ;  /* 0x000000ffff087224 */ /* 0x000fe400078e0a08 */
[----:B------:R-:W-:Y:S02]  /*0f70*/  @!P3 IMAD.MOV R14, RZ, RZ, -R14 ;  /* 0x000000ffff0eb224 */ /* 0x000fe400078e0a0e */
[----:B------:R-:W-:Y:S02]  /*0f80*/  IMAD R16, R3, R8, R16 ;  /* 0x0000000803107224 */ /* 0x000fe400078e0210 */
[--C-:B------:R-:W-:Y:S02]  /*0f90*/  @!P0 IMAD.IADD R17, R17, 0x1, -R3.reuse ;  /* 0x0000000111118824 */ /* 0x100fe400078e0a03 */
[----:B------:R-:W-:Y:S01]  /*0fa0*/  @!P5 IMAD.IADD R15, R15, 0x1, -R3 ;  /* 0x000000010f0fd824 */ /* 0x000fe200078e0a03 */
[----:B------:R-:W-:Y:S01]  /*0fb0*/  ISETP.GT.U32.AND P5, PT, R3, R16, PT ;  /* 0x000000100300720c */ /* 0x000fe20003fa4070 */
[----:B------:R-:W-:Y:S01]  /*0fc0*/  IMAD.HI.U32 R8, R5, R22, RZ ;  /* 0x0000001605087227 */ /* 0x000fe200078e00ff */
[----:B------:R-:W-:-:S02]  /*0fd0*/  ISETP.GT.U32.AND P3, PT, R3, R17, PT ;  /* 0x000000110300720c */ /* 0x000fc40003f64070 */
[----:B------:R-:W-:Y:S01]  /*0fe0*/  ISETP.GT.U32.AND P0, PT, R3, R15, PT ;  /* 0x0000000f0300720c */ /* 0x000fe20003f04070 */
[----:B------:R-:W-:-:S04]  /*0ff0*/  IMAD.HI.U32 R18, R5, R24, RZ ;  /* 0x0000001805127227 */ /* 0x000fc800078e00ff */
[----:B------:R-:W-:-:S04]  /*1000*/  IMAD.HI.U32 R19, R5, R26, RZ ;  /* 0x0000001a05137227 */ /* 0x000fc800078e00ff */
[----:B------:R-:W-:Y:S02]  /*1010*/  IMAD.MOV R8, RZ, RZ, -R8 ;  /* 0x000000ffff087224 */ /* 0x000fe400078e0a08 */
[----:B------:R-:W-:-:S04]  /*1020*/  IMAD.HI.U32 R20, R5, R30, RZ ;  /* 0x0000001e05147227 */ /* 0x000fc800078e00ff */
[----:B------:R-:W-:Y:S02]  /*1030*/  IMAD.MOV R21, RZ, RZ, -R18 ;  /* 0x000000ffff157224 */ /* 0x000fe400078e0a12 */
[----:B------:R-:W-:Y:S02]  /*1040*/  IMAD.MOV R19, RZ, RZ, -R19 ;  /* 0x000000ffff137224 */ /* 0x000fe400078e0a13 */
[C---:B------:R-:W-:Y:S02]  /*1050*/  IMAD R18, R3.reuse, R8, R22 ;  /* 0x0000000803127224 */ /* 0x040fe400078e0216 */
[----:B------:R-:W-:Y:S02]  /*1060*/  IMAD.MOV R22, RZ, RZ, -R20 ;  /* 0x000000ffff167224 */ /* 0x000fe400078e0a14 */
[C---:B------:R-:W-:Y:S01]  /*1070*/  IMAD R20, R3.reuse, R21, R24 ;  /* 0x0000001503147224 */ /* 0x040fe200078e0218 */
[----:B------:R-:W-:Y:S01]  /*1080*/  IABS R24, R46 ;  /* 0x0000002e00187213 */ /* 0x000fe20000000000 */
[----:B------:R-:W-:Y:S01]  /*1090*/  IMAD R21, R3, R19, R26 ;  /* 0x0000001303157224 */ /* 0x000fe200078e021a */
[----:B------:R-:W-:Y:S01]  /*10a0*/  IABS R26, R45 ;  /* 0x0000002d001a7213 */ /* 0x000fe20000000000 */
[----:B------:R-:W-:-:S02]  /*10b0*/  @!P3 IMAD.IADD R17, R17, 0x1, -R3 ;  /* 0x000000011111b824 */ /* 0x000fc400078e0a03 */
[--C-:B------:R-:W-:Y:S01]  /*10c0*/  @!P0 IMAD.IADD R15, R15, 0x1, -R3.reuse ;  /* 0x000000010f0f8824 */ /* 0x100fe200078e0a03 */
[C---:B------:R-:W-:Y:S01]  /*10d0*/  ISETP.GT.U32.AND P3, PT, R3.reuse, R21, PT ;  /* 0x000000150300720c */ /* 0x040fe20003f64070 */
[----:B------:R-:W-:Y:S01]  /*10e0*/  @!P5 IMAD.IADD R16, R16, 0x1, -R3 ;  /* 0x000000011010d824 */ /* 0x000fe200078e0a03 */
[C---:B------:R-:W-:Y:S01]  /*10f0*/  ISETP.GT.U32.AND P0, PT, R3.reuse, R18, PT ;  /* 0x000000120300720c */ /* 0x040fe20003f04070 */
[----:B------:R-:W-:Y:S01]  /*1100*/  @!P6 IMAD.MOV R15, RZ, RZ, -R15 ;  /* 0x000000ffff0fe224 */ /* 0x000fe200078e0a0f */
[C---:B------:R-:W-:Y:S01]  /*1110*/  ISETP.GT.U32.AND P6, PT, R3.reuse, R20, PT ;  /* 0x000000140300720c */ /* 0x040fe20003fc4070 */
[C---:B------:R-:W-:Y:S01]  /*1120*/  IMAD R22, R3.reuse, R22, R30 ;  /* 0x0000001603167224 */ /* 0x040fe200078e021e */
[----:B------:R-:W-:Y:S01]  /*1130*/  ISETP.GT.U32.AND P5, PT, R3, R16, PT ;  /* 0x000000100300720c */ /* 0x000fe20003fa4070 */
[----:B------:R-:W-:Y:S01]  /*1140*/  IMAD.HI.U32 R8, R5, R24, RZ ;  /* 0x0000001805087227 */ /* 0x000fe200078e00ff */
[----:B------:R-:W-:-:S03]  /*1150*/  IABS R30, R36 ;  /* 0x00000024001e7213 */ /* 0x000fc60000000000 */
[----:B------:R-:W-:Y:S02]  /*1160*/  IMAD.MOV R23, RZ, RZ, -R8 ;  /* 0x000000ffff177224 */ /* 0x000fe400078e0a08 */
[----:B------:R-:W-:Y:S02]  /*1170*/  @!P3 IMAD.IADD R21, R21, 0x1, -R3 ;  /* 0x000000011515b824 */ /* 0x000fe400078e0a03 */
[----:B------:R-:W-:Y:S02]  /*1180*/  @!P4 IMAD.MOV R17, RZ, RZ, -R17 ;  /* 0x000000ffff11c224 */ /* 0x000fe400078e0a11 */
[----:B------:R-:W-:Y:S01]  /*1190*/  IMAD.HI.U32 R8, R5, R26, RZ ;  /* 0x0000001a05087227 */ /* 0x000fe200078e00ff */
[----:B------:R-:W-:-:S03]  /*11a0*/  ISETP.GT.U32.AND P4, PT, R3, R21, PT ;  /* 0x000000150300720c */ /* 0x000fc60003f84070 */
[----:B------:R-:W-:-:S04]  /*11b0*/  IMAD.HI.U32 R19, R5, R30, RZ ;  /* 0x0000001e05137227 */ /* 0x000fc800078e00ff */
[--C-:B------:R-:W-:Y:S02]  /*11c0*/  @!P6 IMAD.IADD R20, R20, 0x1, -R3.reuse ;  /* 0x000000011414e824 */ /* 0x100fe400078e0a03 */
[--C-:B------:R-:W-:Y:S01]  /*11d0*/  @!P0 IMAD.IADD R18, R18, 0x1, -R3.reuse ;  /* 0x0000000112128824 */ /* 0x100fe200078e0a03 */
[----:B------:R-:W-:Y:S01]  /*11e0*/  ISETP.GE.AND P0, PT, R25, RZ, PT ;  /* 0x000000ff1900720c */ /* 0x000fe20003f06270 */
[----:B------:R-:W-:Y:S01]  /*11f0*/  IMAD.MOV R8, RZ, RZ, -R8 ;  /* 0x000000ffff087224 */ /* 0x000fe200078e0a08 */
[C---:B------:R-:W-:Y:S01]  /*1200*/  ISETP.GT.U32.AND P3, PT, R3.reuse, R20, PT ;  /* 0x000000140300720c */ /* 0x040fe20003f64070 */
[----:B------:R-:W-:Y:S01]  /*1210*/  @!P5 IMAD.IADD R16, R16, 0x1, -R3 ;  /* 0x000000011010d824 */ /* 0x000fe200078e0a03 */
[C---:B------:R-:W-:Y:S01]  /*1220*/  ISETP.GT.U32.AND P5, PT, R3.reuse, R22, PT ;  /* 0x000000160300720c */ /* 0x040fe20003fa4070 */
[C---:B------:R-:W-:Y:S01]  /*1230*/  IMAD R24, R3.reuse, R23, R24 ;  /* 0x0000001703187224 */ /* 0x040fe200078e0218 */
[----:B------:R-:W-:Y:S01]  /*1240*/  ISETP.GT.U32.AND P6, PT, R3, R18, PT ;  /* 0x000000120300720c */ /* 0x000fe20003fc4070 */
[----:B------:R-:W-:-:S02]  /*1250*/  IMAD.MOV R19, RZ, RZ, -R19 ;  /* 0x000000ffff137224 */ /* 0x000fc400078e0a13 */
[C---:B------:R-:W-:Y:S02]  /*1260*/  IMAD R25, R3.reuse, R8, R26 ;  /* 0x0000000803197224 */ /* 0x040fe400078e021a */
[C---:B------:R-:W-:Y:S01]  /*1270*/  IMAD R26, R3.reuse, R19, R30 ;  /* 0x00000013031a7224 */ /* 0x040fe200078e021e */
[----:B------:R-:W-:Y:S01]  /*1280*/  IABS R30, R34 ;  /* 0x00000022001e7213 */ /* 0x000fe20000000000 */
[----:B------:R-:W-:Y:S01]  /*1290*/  @!P1 IMAD.MOV R16, RZ, RZ, -R16 ;  /* 0x000000ffff109224 */ /* 0x000fe200078e0a10 */
[----:B------:R-:W-:Y:S01]  /*12a0*/  ISETP.GT.U32.AND P1, PT, R3, R24, PT ;  /* 0x000000180300720c */ /* 0x000fe20003f24070 */
[--C-:B------:R-:W-:Y:S01]  /*12b0*/  @!P4 IMAD.IADD R21, R21, 0x1, -R3.reuse ;  /* 0x000000011515c824 */ /* 0x100fe200078e0a03 */
[----:B------:R-:W-:Y:S01]  /*12c0*/  ISETP.GT.U32.AND P4, PT, R3, R26, PT ;  /* 0x0000001a0300720c */ /* 0x000fe20003f84070 */
[----:B------:R-:W-:Y:S01]  /*12d0*/  @!P3 IMAD.IADD R20, R20, 0x1, -R3 ;  /* 0x000000011414b824 */ /* 0x000fe200078e0a03 */
[----:B------:R-:W-:Y:S01]  /*12e0*/  ISETP.GE.AND P3, PT, R32, RZ, PT ;  /* 0x000000ff2000720c */ /* 0x000fe20003f66270 */
[----:B------:R-:W-:Y:S01]  /*12f0*/  IMAD.HI.U32 R8, R5, R30, RZ ;  /* 0x0000001e05087227 */ /* 0x000fe200078e00ff */
[----:B------:R-:W-:-:S03]  /*1300*/  IABS R32, R44 ;  /* 0x0000002c00207213 */ /* 0x000fc60000000000 */
[--C-:B------:R-:W-:Y:S02]  /*1310*/  @!P5 IMAD.IADD R22, R22, 0x1, -R3.reuse ;  /* 0x000000011616d824 */ /* 0x100fe400078e0a03 */
[--C-:B------:R-:W-:Y:S01]  /*1320*/  @!P6 IMAD.IADD R18, R18, 0x1, -R3.reuse ;  /* 0x000000011212e824 */ /* 0x100fe200078e0a03 */
[C---:B------:R-:W-:Y:S01]  /*1330*/  ISETP.GT.U32.AND P6, PT, R3.reuse, R25, PT ;  /* 0x000000190300720c */ /* 0x040fe20003fc4070 */
[--C-:B------:R-:W-:Y:S01]  /*1340*/  @!P1 IMAD.IADD R24, R24, 0x1, -R3.reuse ;  /* 0x0000000118189824 */ /* 0x100fe200078e0a03 */
[C---:B------:R-:W-:Y:S01]  /*1350*/  ISETP.GT.U32.AND P5, PT, R3.reuse, R22, PT ;  /* 0x000000160300720c */ /* 0x040fe20003fa4070 */
[----:B------:R-:W-:Y:S01]  /*1360*/  IMAD.MOV R8, RZ, RZ, -R8 ;  /* 0x000000ffff087224 */ /* 0x000fe200078e0a08 */
[----:B------:R-:W-:Y:S01]  /*1370*/  ISETP.GE.AND P1, PT, R46, RZ, PT ;  /* 0x000000ff2e00720c */ /* 0x000fe20003f26270 */
[----:B------:R-:W-:Y:S01]  /*1380*/  @!P4 IMAD.IADD R26, R26, 0x1, -R3 ;  /* 0x000000011a1ac824 */ /* 0x000fe200078e0a03 */
[----:B------:R-:W-:Y:S01]  /*1390*/  ISETP.GT.U32.AND P4, PT, R3, R24, PT ;  /* 0x000000180300720c */ /* 0x000fe20003f84070 */
[----:B------:R-:W-:Y:S01]  /*13a0*/  IMAD.HI.U32 R19, R5, R32, RZ ;  /* 0x0000002005137227 */ /* 0x000fe200078e00ff */
[----:B------:R-:W-:-:S03]  /*13b0*/  IABS R46, R41 ;  /* 0x00000029002e7213 */ /* 0x000fc60000000000 */
[C---:B------:R-:W-:Y:S02]  /*13c0*/  IMAD R8, R3.reuse, R8, R30 ;  /* 0x0000000803087224 */ /* 0x040fe400078e021e */
[----:B------:R-:W-:Y:S02]  /*13d0*/  IMAD.MOV R19, RZ, RZ, -R19 ;  /* 0x000000ffff137224 */ /* 0x000fe400078e0a13 */
[----:B------:R-:W-:Y:S01]  /*13e0*/  @!P3 IMAD.MOV R21, RZ, RZ, -R21 ;  /* 0x000000ffff15b224 */ /* 0x000fe200078e0a15 */
[----:B------:R-:W-:Y:S01]  /*13f0*/  ISETP.GT.U32.AND P3, PT, R3, R8, PT ;  /* 0x000000080300720c */ /* 0x000fe20003f64070 */
[--C-:B------:R-:W-:Y:S01]  /*1400*/  @!P6 IMAD.IADD R25, R25, 0x1, -R3.reuse ;  /* 0x000000011919e824 */ /* 0x100fe200078e0a03 */
[----:B------:R-:W-:Y:S01]  /*1410*/  ISETP.GE.AND P6, PT, R45, RZ, PT ;  /* 0x000000ff2d00720c */ /* 0x000fe20003fc6270 */
[----:B------:R-:W-:Y:S02]  /*1420*/  IMAD R32, R3, R19, R32 ;  /* 0x0000001303207224 */ /* 0x000fe400078e0220 */
[--C-:B------:R-:W-:Y:S01]  /*1430*/  @!P5 IMAD.IADD R22, R22, 0x1, -R3.reuse ;  /* 0x000000011616d824 */ /* 0x100fe200078e0a03 */
[----:B------:R-:W-:Y:S01]  /*1440*/  ISETP.GE.AND P5, PT, R47, RZ, PT ;  /* 0x000000ff2f00720c */ /* 0x000fe20003fa6270 */
[----:B------:R-:W-:Y:S01]  /*1450*/  @!P2 IMAD.MOV R18, RZ, RZ, -R18 ;  /* 0x000000ffff12a224 */ /* 0x000fe200078e0a12 */
[C---:B------:R-:W-:Y:S01]  /*1460*/  ISETP.GT.U32.AND P2, PT, R3.reuse, R25, PT ;  /* 0x000000190300720c */ /* 0x040fe20003f44070 */
[--C-:B------:R-:W-:Y:S01]  /*1470*/  @!P4 IMAD.IADD R24, R24, 0x1, -R3.reuse ;  /* 0x000000011818c824 */ /* 0x100fe200078e0a03 */
[C---:B------:R-:W-:Y:S01]  /*1480*/  ISETP.GT.U32.AND P4, PT, R3.reuse, R32, PT ;  /* 0x000000200300720c */ /* 0x040fe20003f84070 */
[----:B------:R-:W-:Y:S01]  /*1490*/  @!P0 IMAD.MOV R20, RZ, RZ, -R20 ;  /* 0x000000ffff148224 */ /* 0x000fe200078e0a14 */
[----:B------:R-:W-:Y:S01]  /*14a0*/  ISETP.GT.U32.AND P0, PT, R3, R26, PT ;  /* 0x0000001a0300720c */ /* 0x000fe20003f04070 */
[----:B------:R-:W-:Y:S01]  /*14b0*/  @!P3 IMAD.IADD R8, R8, 0x1, -R3 ;  /* 0x000000010808b824 */ /* 0x000fe200078e0a03 */
[----:B------:R-:W-:Y:S01]  /*14c0*/  ISETP.GE.AND P3, PT, R42, RZ, PT ;  /* 0x000000ff2a00720c */ /* 0x000fe20003f66270 */
[----:B------:R-:W-:-:S03]  /*14d0*/  @!P1 IMAD.MOV R24, RZ, RZ, -R24 ;  /* 0x000000ffff189224 */ /* 0x000fc600078e0a18 */
[----:B------:R-:W-:Y:S01]  /*14e0*/  ISETP.GT.U32.AND P1, PT, R3, R8, PT ;  /* 0x000000080300720c */ /* 0x000fe20003f24070 */
[----:B------:R-:W-:Y:S01]  /*14f0*/  @!P5 IMAD.MOV R22, RZ, RZ, -R22 ;  /* 0x000000ffff16d224 */ /* 0x000fe200078e0a16 */
[----:B------:R-:W-:Y:S01]  /*1500*/  ISETP.GE.AND P5, PT, R36, RZ, PT ;  /* 0x000000ff2400720c */ /* 0x000fe20003fa6270 */
[--C-:B------:R-:W-:Y:S01]  /*1510*/  @!P2 IMAD.IADD R25, R25, 0x1, -R3.reuse ;  /* 0x000000011919a824 */ /* 0x100fe200078e0a03 */
[----:B------:R-:W-:Y:S01]  /*1520*/  ISETP.GE.AND P2, PT, R34, RZ, PT ;  /* 0x000000ff2200720c */ /* 0x000fe20003f46270 */
[--C-:B------:R-:W-:Y:S01]  /*1530*/  @!P4 IMAD.IADD R32, R32, 0x1, -R3.reuse ;  /* 0x000000012020c824 */ /* 0x100fe200078e0a03 */
[----:B------:R-:W-:Y:S01]  /*1540*/  IABS R34, R42 ;  /* 0x0000002a00227213 */ /* 0x000fe20000000000 */
[----:B------:R-:W-:Y:S01]  /*1550*/  @!P0 IMAD.IADD R26, R26, 0x1, -R3 ;  /* 0x000000011a1a8824 */ /* 0x000fe200078e0a03 */
[----:B------:R-:W-:Y:S01]  /*1560*/  IABS R36, R40 ;  /* 0x0000002800247213 */ /* 0x000fe20000000000 */
[----:B------:R-:W-:Y:S01]  /*1570*/  @!P6 IMAD.MOV R25, RZ, RZ, -R25 ;  /* 0x000000ffff19e224 */ /* 0x000fe200078e0a19 */
[----:B------:R-:W-:Y:S01]  /*1580*/  ISETP.GT.U32.AND P4, PT, R3, R32, PT ;  /* 0x000000200300720c */ /* 0x000fe20003f84070 */
[----:B------:R-:W-:Y:S01]  /*1590*/  IMAD.HI.U32 R19, R5, R34, RZ ;  /* 0x0000002205137227 */ /* 0x000fe200078e00ff */
[----:B------:R-:W-:-:S02]  /*15a0*/  ISETP.GE.AND P6, PT, R40, RZ, PT ;  /* 0x000000ff2800720c */ /* 0x000fc40003fc6270 */
[----:B------:R-:W-:Y:S01]  /*15b0*/  IABS R40, R6 ;  /* 0x0000000600287213 */ /* 0x000fe20000000000 */
[----:B------:R-:W-:Y:S01]  /*15c0*/  IMAD.HI.U32 R23, R5, R36, RZ ;  /* 0x0000002405177227 */ /* 0x000fe200078e00ff */
[----:B------:R-:W-:Y:S02]  /*15d0*/  IABS R42, R43 ;  /* 0x0000002b002a7213 */ /* 0x000fe40000000000 */
[----:B------:R-:W-:Y:S01]  /*15e0*/  ISETP.GE.AND P0, PT, R44, RZ, PT ;  /* 0x000000ff2c00720c */ /* 0x000fe20003f06270 */
[----:B------:R-:W-:Y:S01]  /*15f0*/  IMAD.MOV R19, RZ, RZ, -R19 ;  /* 0x000000ffff137224 */ /* 0x000fe200078e0a13 */
[----:B------:R-:W-:Y:S01]  /*1600*/  IABS R44, R38 ;  /* 0x00000026002c7213 */ /* 0x000fe20000000000 */
[----:B------:R-:W-:Y:S02]  /*1610*/  IMAD.MOV R23, RZ, RZ, -R23 ;  /* 0x000000ffff177224 */ /* 0x000fe400078e0a17 */
[----:B------:R-:W-:Y:S01]  /*1620*/  @!P1 IMAD.IADD R8, R8, 0x1, -R3 ;  /* 0x0000000108089824 */ /* 0x000fe200078e0a03 */
[----:B------:R-:W-:Y:S01]  /*1630*/  ISETP.GE.AND P1, PT, R6, RZ, PT ;  /* 0x000000ff0600720c */ /* 0x000fe20003f26270 */
[----:B------:R-:W-:-:S02]  /*1640*/  IMAD R34, R3, R19, R34 ;  /* 0x0000001303227224 */ /* 0x000fc400078e0222 */
[C---:B------:R-:W-:Y:S02]  /*1650*/  IMAD R36, R3.reuse, R23, R36 ;  /* 0x0000001703247224 */ /* 0x040fe400078e0224 */
[----:B------:R-:W-:Y:S02]  /*1660*/  IMAD.MOV.U32 R30, RZ, RZ, R8 ;  /* 0x000000ffff1e7224 */ /* 0x000fe400078e0008 */
[----:B------:R-:W-:Y:S01]  /*1670*/  @!P4 IMAD.IADD R32, R32, 0x1, -R3 ;  /* 0x000000012020c824 */ /* 0x000fe200078e0a03 */
[C---:B------:R-:W-:Y:S01]  /*1680*/  ISETP.GT.U32.AND P4, PT, R3.reuse, R34, PT ;  /* 0x000000220300720c */ /* 0x040fe20003f84070 */
[----:B------:R-:W-:Y:S01]  /*1690*/  @!P2 IMAD.MOV R30, RZ, RZ, -R30 ;  /* 0x000000ffff1ea224 */ /* 0x000fe200078e0a1e */
[----:B------:R-:W-:Y:S01]  /*16a0*/  ISETP.GT.U32.AND P2, PT, R3, R36, PT ;  /* 0x000000240300720c */ /* 0x000fe20003f44070 */
[----:B------:R-:W-:Y:S01]  /*16b0*/  @!P5 IMAD.MOV R26, RZ, RZ, -R26 ;  /* 0x000000ffff1ad224 */ /* 0x000fe200078e0a1a */
[----:B------:R-:W-:Y:S01]  /*16c0*/  ISETP.GE.AND P5, PT, R7, RZ, PT ;  /* 0x000000ff0700720c */ /* 0x000fe20003fa6270 */
[----:B------:R-:W-:Y:S01]  /*16d0*/  IMAD.HI.U32 R19, R5, R42, RZ ;  /* 0x0000002a05137227 */ /* 0x000fe200078e00ff */
[----:B------:R-:W-:-:S03]  /*16e0*/  IABS R7, R7 ;  /* 0x0000000700077213 */ /* 0x000fc60000000000 */
[----:B------:R-:W-:Y:S02]  /*16f0*/  IMAD.MOV R19, RZ, RZ, -R19 ;  /* 0x000000ffff137224 */ /* 0x000fe400078e0a13 */
[----:B------:R-:W-:Y:S02]  /*1700*/  IMAD.MOV.U32 R8, RZ, RZ, R7 ;  /* 0x000000ffff087224 */ /* 0x000fe400078e0007 */
[--C-:B------:R-:W-:Y:S02]  /*1710*/  @!P4 IMAD.IADD R34, R34, 0x1, -R3.reuse ;  /* 0x000000012222c824 */ /* 0x100fe400078e0a03 */
[----:B------:R-:W-:Y:S02]  /*1720*/  @!P2 IMAD.IADD R36, R36, 0x1, -R3 ;  /* 0x000000012424a824 */ /* 0x000fe400078e0a03 */
[----:B------:R-:W-:Y:S01]  /*1730*/  IMAD.HI.U32 R6, R5, R8, RZ ;  /* 0x0000000805067227 */ /* 0x000fe200078e00ff */
[C---:B------:R-:W-:Y:S02]  /*1740*/  ISETP.GT.U32.AND P4, PT, R3.reuse, R34, PT ;  /* 0x000000220300720c */ /* 0x040fe40003f84070 */
[----:B------:R-:W-:Y:S01]  /*1750*/  ISETP.GT.U32.AND P2, PT, R3, R36, PT ;  /* 0x000000240300720c */ /* 0x000fe20003f44070 */
[----:B------:R-:W-:-:S04]  /*1760*/  IMAD.HI.U32 R7, R5, R40, RZ ;  /* 0x0000002805077227 */ /* 0x000fc800078e00ff */
[----:B------:R-:W-:Y:S02]  /*1770*/  IMAD.MOV R23, RZ, RZ, -R6 ;  /* 0x000000ffff177224 */ /* 0x000fe400078e0a06 */
[----:B------:R-:W-:Y:S01]  /*1780*/  IMAD.MOV R7, RZ, RZ, -R7 ;  /* 0x000000ffff077224 */ /* 0x000fe200078e0a07 */
[----:B------:R-:W0:Y:S01]  /*1790*/  I2F.RP R6, R62 ;  /* 0x0000003e00067306 */ /* 0x000e220000209400 */
[C---:B------:R-:W-:Y:S02]  /*17a0*/  IMAD R8, R3.reuse, R23, R8 ;  /* 0x0000001703087224 */ /* 0x040fe400078e0208 */
[C---:B------:R-:W-:Y:S02]  /*17b0*/  IMAD R40, R3.reuse, R7, R40 ;  /* 0x0000000703287224 */ /* 0x040fe400078e0228 */
[--C-:B------:R-:W-:Y:S01]  /*17c0*/  @!P4 IMAD.IADD R34, R34, 0x1, -R3.reuse ;  /* 0x000000012222c824 */ /* 0x100fe200078e0a03 */
[C---:B------:R-:W-:Y:S01]  /*17d0*/  ISETP.GT.U32.AND P4, PT, R3.reuse, R8, PT ;  /* 0x000000080300720c */ /* 0x040fe20003f84070 */
[----:B------:R-:W-:Y:S01]  /*17e0*/  @!P2 IMAD.IADD R36, R36, 0x1, -R3 ;  /* 0x000000012424a824 */ /* 0x000fe200078e0a03 */
[C---:B------:R-:W-:Y:S01]  /*17f0*/  ISETP.GT.U32.AND P2, PT, R3.reuse, R40, PT ;  /* 0x000000280300720c */ /* 0x040fe20003f44070 */
[----:B------:R-:W-:-:S02]  /*1800*/  IMAD R42, R3, R19, R42 ;  /* 0x00000013032a7224 */ /* 0x000fc400078e022a */
[----:B------:R-:W-:Y:S02]  /*1810*/  @!P6 IMAD.MOV R36, RZ, RZ, -R36 ;  /* 0x000000ffff24e224 */ /* 0x000fe400078e0a24 */
[----:B------:R-:W-:Y:S01]  /*1820*/  @!P3 IMAD.MOV R34, RZ, RZ, -R34 ;  /* 0x000000ffff22b224 */ /* 0x000fe200078e0a22 */
[----:B------:R-:W-:Y:S01]  /*1830*/  ISETP.GT.U32.AND P3, PT, R3, R42, PT ;  /* 0x0000002a0300720c */ /* 0x000fe20003f64070 */
[----:B------:R-:W-:Y:S01]  /*1840*/  IMAD.HI.U32 R7, R5, R44, RZ ;  /* 0x0000002c05077227 */ /* 0x000fe200078e00ff */
[----:B0-----:R-:W0:Y:S03]  /*1850*/  MUFU.RCP R6, R6 ;  /* 0x0000000600067308 */ /* 0x001e260000001000 */
[--C-:B------:R-:W-:Y:S01]  /*1860*/  @!P4 IMAD.IADD R8, R8, 0x1, -R3.reuse ;  /* 0x000000010808c824 */ /* 0x100fe200078e0a03 */
[----:B------:R-:W-:Y:S01]  /*1870*/  ISETP.GE.AND P4, PT, R38, RZ, PT ;  /* 0x000000ff2600720c */ /* 0x000fe20003f86270 */
[----:B------:R-:W-:-:S02]  /*1880*/  @!P2 IMAD.IADD R40, R40, 0x1, -R3 ;  /* 0x000000012828a824 */ /* 0x000fc400078e0a03 */
[----:B------:R-:W-:Y:S01]  /*1890*/  IMAD.HI.U32 R19, R5, R46, RZ ;  /* 0x0000002e05137227 */ /* 0x000fe200078e00ff */
[C---:B------:R-:W-:Y:S02]  /*18a0*/  ISETP.GT.U32.AND P6, PT, R3.reuse, R8, PT ;  /* 0x000000080300720c */ /* 0x040fe40003fc4070 */
[C---:B------:R-:W-:Y:S01]  /*18b0*/  ISETP.GT.U32.AND P2, PT, R3.reuse, R40, PT ;  /* 0x000000280300720c */ /* 0x040fe20003f44070 */
[----:B------:R-:W-:Y:S02]  /*18c0*/  IMAD.MOV R23, RZ, RZ, -R7 ;  /* 0x000000ffff177224 */ /* 0x000fe400078e0a07 */
[----:B------:R-:W-:Y:S02]  /*18d0*/  IMAD.MOV R19, RZ, RZ, -R19 ;  /* 0x000000ffff137224 */ /* 0x000fe400078e0a13 */
[C---:B------:R-:W-:Y:S02]  /*18e0*/  IMAD R44, R3.reuse, R23, R44 ;  /* 0x00000017032c7224 */ /* 0x040fe400078e022c */
[----:B------:R-:W-:-:S02]  /*18f0*/  IMAD R46, R3, R19, R46 ;  /* 0x00000013032e7224 */ /* 0x000fc400078e022e */
[--C-:B------:R-:W-:Y:S02]  /*1900*/  @!P3 IMAD.IADD R42, R42, 0x1, -R3.reuse ;  /* 0x000000012a2ab824 */ /* 0x100fe400078e0a03 */
[--C-:B------:R-:W-:Y:S01]  /*1910*/  @!P6 IMAD.IADD R8, R8, 0x1, -R3.reuse ;  /* 0x000000010808e824 */ /* 0x100fe200078e0a03 */
[C---:B------:R-:W-:Y:S01]  /*1920*/  ISETP.GT.U32.AND P6, PT, R3.reuse, R44, PT ;  /* 0x0000002c0300720c */ /* 0x040fe20003fc4070 */
[----:B------:R-:W-:Y:S01]  /*1930*/  @!P2 IMAD.IADD R40, R40, 0x1, -R3 ;  /* 0x000000012828a824 */ /* 0x000fe200078e0a03 */
[----:B------:R-:W-:Y:S01]  /*1940*/  ISETP.GT.U32.AND P2, PT, R3, R46, PT ;  /* 0x0000002e0300720c */ /* 0x000fe20003f44070 */
[----:B------:R-:W-:Y:S01]  /*1950*/  IMAD.HI.U32 R7, R5, R48, RZ ;  /* 0x0000003005077227 */ /* 0x000fe200078e00ff */
[----:B------:R-:W-:-:S03]  /*1960*/  ISETP.GT.U32.AND P3, PT, R3, R42, PT ;  /* 0x0000002a0300720c */ /* 0x000fc60003f64070 */
[----:B------:R-:W-:Y:S02]  /*1970*/  IMAD.MOV R7, RZ, RZ, -R7 ;  /* 0x000000ffff077224 */ /* 0x000fe400078e0a07 */
[----:B------:R-:W-:-:S04]  /*1980*/  IMAD.HI.U32 R19, R5, R50, RZ ;  /* 0x0000003205137227 */ /* 0x000fc800078e00ff */
[--C-:B------:R-:W-:Y:S02]  /*1990*/  @!P6 IMAD.IADD R44, R44, 0x1, -R3.reuse ;  /* 0x000000012c2ce824 */ /* 0x100fe400078e0a03 */
[--C-:B------:R-:W-:Y:S02]  /*19a0*/  @!P2 IMAD.IADD R46, R46, 0x1, -R3.reuse ;  /* 0x000000012e2ea824 */ /* 0x100fe400078e0a03 */
[C---:B------:R-:W-:Y:S01]  /*19b0*/  IMAD R48, R3.reuse, R7, R48 ;  /* 0x0000000703307224 */ /* 0x040fe200078e0230 */
[C---:B------:R-:W-:Y:S01]  /*19c0*/  ISETP.GT.U32.AND P6, PT, R3.reuse, R44, PT ;  /* 0x0000002c0300720c */ /* 0x040fe20003fc4070 */
[----:B------:R-:W-:Y:S01]  /*19d0*/  @!P3 IMAD.IADD R42, R42, 0x1, -R3 ;  /* 0x000000012a2ab824 */ /* 0x000fe200078e0a03 */
[----:B------:R-:W-:Y:S01]  /*19e0*/  ISETP.GT.U32.AND P2, PT, R3, R46, PT ;  /* 0x0000002e0300720c */ /* 0x000fe20003f44070 */
[----:B------:R-:W-:Y:S01]  /*19f0*/  IMAD.HI.U32 R23, R5, R52, RZ ;  /* 0x0000003405177227 */ /* 0x000fe200078e00ff */
[----:B------:R-:W-:-:S03]  /*1a00*/  ISETP.GT.U32.AND P3, PT, R3, R48, PT ;  /* 0x000000300300720c */ /* 0x000fc60003f64070 */
[----:B0-----:R-:W-:Y:S02]  /*1a10*/  VIADD R6, R6, 0xffffffe ;  /* 0x0ffffffe06067836 */ /* 0x001fe40000000000 */
[----:B------:R-:W-:Y:S02]  /*1a20*/  IMAD.MOV R19, RZ, RZ, -R19 ;  /* 0x000000ffff137224 */ /* 0x000fe400078e0a13 */
[----:B------:R-:W-:Y:S01]  /*1a30*/  IMAD.MOV R23, RZ, RZ, -R23 ;  /* 0x000000ffff177224 */ /* 0x000fe200078e0a17 */
[----:B------:R0:W1:Y:S01]  /*1a40*/  F2I.FTZ.U32.TRUNC.NTZ R7, R6 ;  /* 0x0000000600077305 */ /* 0x000062000021f000 */
[C---:B------:R-:W-:Y:S02]  /*1a50*/  IMAD R50, R3.reuse, R19, R50 ;  /* 0x0000001303327224 */ /* 0x040fe400078e0232 */
[C---:B------:R-:W-:Y:S02]  /*1a60*/  IMAD R52, R3.reuse, R23, R52 ;  /* 0x0000001703347224 */ /* 0x040fe400078e0234 */
[--C-:B------:R-:W-:Y:S01]  /*1a70*/  @!P6 IMAD.IADD R44, R44, 0x1, -R3.reuse ;  /* 0x000000012c2ce824 */ /* 0x100fe200078e0a03 */
[C---:B------:R-:W-:Y:S01]  /*1a80*/  ISETP.GT.U32.AND P6, PT, R3.reuse, R50, PT ;  /* 0x000000320300720c */ /* 0x040fe20003fc4070 */
[--C-:B------:R-:W-:Y:S01]  /*1a90*/  @!P2 IMAD.IADD R46, R46, 0x1, -R3.reuse ;  /* 0x000000012e2ea824 */ /* 0x100fe200078e0a03 */
[----:B------:R-:W-:Y:S01]  /*1aa0*/  ISETP.GT.U32.AND P2, PT, R3, R52, PT ;  /* 0x000000340300720c */ /* 0x000fe20003f44070 */
[----:B------:R-:W-:-:S02]  /*1ab0*/  @!P3 IMAD.IADD R48, R48, 0x1, -R3 ;  /* 0x000000013030b824 */ /* 0x000fc400078e0a03 */
[----:B0-----:R-:W-:-:S03]  /*1ac0*/  IMAD.HI.U32 R6, R5, R54, RZ ;  /* 0x0000003605067227 */ /* 0x001fc600078e00ff */
[----:B------:R-:W-:Y:S01]  /*1ad0*/  ISETP.GT.U32.AND P3, PT, R3, R48, PT ;  /* 0x000000300300720c */ /* 0x000fe20003f64070 */
[----:B------:R-:W-:-:S04]  /*1ae0*/  IMAD.HI.U32 R19, R5, R56, RZ ;  /* 0x0000003805137227 */ /* 0x000fc800078e00ff */
[----:B------:R-:W-:Y:S02]  /*1af0*/  IMAD.MOV R6, RZ, RZ, -R6 ;  /* 0x000000ffff067224 */ /* 0x000fe400078e0a06 */
[----:B-1----:R-:W-:Y:S02]  /*1b00*/  IMAD.MOV R23, RZ, RZ, -R7 ;  /* 0x000000ffff177224 */ /* 0x002fe400078e0a07 */
[----:B------:R-:W-:Y:S02]  /*1b10*/  IMAD.MOV R38, RZ, RZ, -R19 ;  /* 0x000000ffff267224 */ /* 0x000fe400078e0a13 */
[----:B------:R-:W-:Y:S02]  /*1b20*/  IMAD R54, R3, R6, R54 ;  /* 0x0000000603367224 */ /* 0x000fe400078e0236 */
[----:B------:R-:W-:Y:S02]  /*1b30*/  IMAD.MOV.U32 R6, RZ, RZ, RZ ;  /* 0x000000ffff067224 */ /* 0x000fe400078e00ff */
[----:B------:R-:W-:-:S02]  /*1b40*/  IMAD R23, R23, R62, RZ ;  /* 0x0000003e17177224 */ /* 0x000fc400078e02ff */
[----:B------:R-:W-:-:S04]  /*1b50*/  IMAD.HI.U32 R19, R5, R58, RZ ;  /* 0x0000003a05137227 */ /* 0x000fc800078e00ff */
[C---:B------:R-:W-:Y:S02]  /*1b60*/  IMAD R56, R3.reuse, R38, R56 ;  /* 0x0000002603387224 */ /* 0x040fe400078e0238 */
[--C-:B------:R-:W-:Y:S02]  /*1b70*/  @!P6 IMAD.IADD R50, R50, 0x1, -R3.reuse ;  /* 0x000000013232e824 */ /* 0x100fe400078e0a03 */
[----:B------:R-:W-:Y:S01]  /*1b80*/  @!P2 IMAD.IADD R52, R52, 0x1, -R3 ;  /* 0x000000013434a824 */ /* 0x000fe200078e0a03 */
[C---:B------:R-:W-:Y:S01]  /*1b90*/  ISETP.GT.U32.AND P2, PT, R3.reuse, R56, PT ;  /* 0x000000380300720c */ /* 0x040fe20003f44070 */
[----:B------:R-:W-:Y:S01]  /*1ba0*/  IMAD.MOV.U32 R38, RZ, RZ, R8 ;  /* 0x000000ffff267224 */ /* 0x000fe200078e0008 */
[----:B------:R-:W-:Y:S01]  /*1bb0*/  ISETP.GT.U32.AND P6, PT, R3, R50, PT ;  /* 0x000000320300720c */ /* 0x000fe20003fc4070 */
[----:B------:R-:W-:Y:S01]  /*1bc0*/  IMAD.HI.U32 R6, R7, R23, R6 ;  /* 0x0000001707067227 */ /* 0x000fe200078e0006 */
[----:B------:R-:W-:Y:S02]  /*1bd0*/  IABS R7, R4 ;  /* 0x0000000400077213 */ /* 0x000fe40000000000 */
[----:B------:R-:W-:Y:S01]  /*1be0*/  SHF.R.U32.HI R8, RZ, 0x1, R0 ;  /* 0x00000001ff087819 */ /* 0x000fe20000011600 */
[----:B------:R-:W-:-:S02]  /*1bf0*/  IMAD.MOV R19, RZ, RZ, -R19 ;  /* 0x000000ffff137224 */ /* 0x000fc400078e0a13 */
[----:B------:R-:W-:Y:S01]  /*1c00*/  @!P5 IMAD.MOV R38, RZ, RZ, -R38 ;  /* 0x000000ffff26d224 */ /* 0x000fe200078e0a26 */
[C---:B------:R-:W-:Y:S01]  /*1c10*/  ISETP.GT.U32.AND P5, PT, R3.reuse, R52, PT ;  /* 0x000000340300720c */ /* 0x040fe20003fa4070 */
[----:B------:R-:W-:Y:S01]  /*1c20*/  @!P3 IMAD.IADD R48, R48, 0x1, -R3 ;  /* 0x000000013030b824 */ /* 0x000fe200078e0a03 */
[----:B------:R-:W-:Y:S01]  /*1c30*/  ISETP.GT.U32.AND P3, PT, R3, R54, PT ;  /* 0x000000360300720c */ /* 0x000fe20003f64070 */
[----:B------:R-:W-:-:S04]  /*1c40*/  IMAD.HI.U32 R5, R5, R60, RZ ;  /* 0x0000003c05057227 */ /* 0x000fc800078e00ff */
[----:B------:R-:W-:Y:S02]  /*1c50*/  IMAD R58, R3, R19, R58 ;  /* 0x00000013033a7224 */ /* 0x000fe400078e023a */
[----:B------:R-:W-:Y:S02]  /*1c60*/  IMAD.MOV.U32 R19, RZ, RZ, R7 ;  /* 0x000000ffff137224 */ /* 0x000fe400078e0007 */
[----:B------:R-:W-:Y:S01]  /*1c70*/  @!P0 IMAD.MOV R32, RZ, RZ, -R32 ;  /* 0x000000ffff208224 */ /* 0x000fe200078e0a20 */
[----:B------:R-:W-:Y:S01]  /*1c80*/  ISETP.GE.AND P0, PT, R43, RZ, PT ;  /* 0x000000ff2b00720c */ /* 0x000fe20003f06270 */
[----:B------:R-:W-:Y:S02]  /*1c90*/  IMAD.MOV R5, RZ, RZ, -R5 ;  /* 0x000000ffff057224 */ /* 0x000fe400078e0a05 */
[----:B------:R-:W-:-:S04]  /*1ca0*/  IMAD.HI.U32 R6, R6, R19, RZ ;  /* 0x0000001306067227 */ /* 0x000fc800078e00ff */
[C---:B------:R-:W-:Y:S01]  /*1cb0*/  IMAD R60, R3.reuse, R5, R60 ;  /* 0x00000005033c7224 */ /* 0x040fe200078e023c */
[----:B------:R-:W-:Y:S01]  /*1cc0*/  SHF.R.U32.HI R5, RZ, 0x2, R0 ;  /* 0x00000002ff057819 */ /* 0x000fe20000011600 */
[----:B------:R-:W-:Y:S02]  /*1cd0*/  IMAD.MOV R6, RZ, RZ, -R6 ;  /* 0x000000ffff067224 */ /* 0x000fe400078e0a06 */
[--C-:B------:R-:W-:Y:S01]  /*1ce0*/  @!P6 IMAD.IADD R50, R50, 0x1, -R3.reuse ;  /* 0x000000013232e824 */ /* 0x100fe200078e0a03 */
[C---:B------:R-:W-:Y:S01]  /*1cf0*/  ISETP.GT.U32.AND P6, PT, R3.reuse, R58, PT ;  /* 0x0000003a0300720c */ /* 0x040fe20003fc4070 */
[--C-:B------:R-:W-:Y:S01]  /*1d00*/  @!P5 IMAD.IADD R52, R52, 0x1, -R3.reuse ;  /* 0x000000013434d824 */ /* 0x100fe200078e0a03 */
[----:B------:R-:W-:Y:S01]  /*1d10*/  ISETP.GT.U32.AND P5, PT, R3, R60, PT ;  /* 0x0000003c0300720c */ /* 0x000fe20003fa4070 */
[----:B------:R-:W-:Y:S01]  /*1d20*/  @!P3 IMAD.IADD R54, R54, 0x1, -R3 ;  /* 0x000000013636b824 */ /* 0x000fe200078e0a03 */
[----:B------:R-:W-:Y:S01]  /*1d30*/  SGXT.U32 R5, R5, 0x3 ;  /* 0x000000030505781a */ /* 0x000fe20000000000 */
[----:B------:R-:W-:Y:S01]  /*1d40*/  IMAD R19, R62, R6, R19 ;  /* 0x000000063e137224 */ /* 0x000fe200078e0213 */
[----:B------:R-:W-:Y:S01]  /*1d50*/  LOP3.LUT R6, R0, 0x3, RZ, 0xc0, !PT ;  /* 0x0000000300067812 */ /* 0x000fe200078ec0ff */
[----:B------:R-:W-:Y:S01]  /*1d60*/  @!P0 IMAD.MOV R42, RZ, RZ, -R42 ;  /* 0x000000ffff2a8224 */ /* 0x000fe200078e0a2a */
[----:B------:R-:W-:Y:S01]  /*1d70*/  ISETP.GT.U32.AND P3, PT, R3, R54, PT ;  /* 0x000000360300720c */ /* 0x000fe20003f64070 */
[--C-:B------:R-:W-:Y:S01]  /*1d80*/  @!P2 IMAD.IADD R56, R56, 0x1, -R3.reuse ;  /* 0x000000013838a824 */ /* 0x100fe200078e0a03 */
[----:B------:R-:W-:Y:S01]  /*1d90*/  ISETP.GT.U32.AND P0, PT, R62, R19, PT ;  /* 0x000000133e00720c */ /* 0x000fe20003f04070 */
[----:B------:R-:W-:Y:S01]  /*1da0*/  @!P1 IMAD.MOV R40, RZ, RZ, -R40 ;  /* 0x000000ffff289224 */ /* 0x000fe200078e0a28 */
[----:B------:R-:W-:Y:S01]  /*1db0*/  ISETP.GE.AND P1, PT, R41, RZ, PT ;  /* 0x000000ff2900720c */ /* 0x000fe20003f26270 */
[--C-:B------:R-:W-:Y:S01]  /*1dc0*/  @!P6 IMAD.IADD R58, R58, 0x1, -R3.reuse ;  /* 0x000000013a3ae824 */ /* 0x100fe200078e0a03 */
[----:B------:R-:W-:Y:S01]  /*1dd0*/  ISETP.GT.U32.AND P2, PT, R3, R56, PT ;  /* 0x000000380300720c */ /* 0x000fe20003f44070 */
[--C-:B------:R-:W-:Y:S01]  /*1de0*/  @!P5 IMAD.IADD R60, R60, 0x1, -R3.reuse ;  /* 0x000000013c3cd824 */ /* 0x100fe200078e0a03 */
[----:B------:R-:W-:Y:S01]  /*1df0*/  LOP3.LUT R23, R5, 0x10, R8, 0xf8, !PT ;  /* 0x0000001005177812 */ /* 0x000fe200078ef808 */
[----:B------:R-:W-:Y:S01]  /*1e00*/  IMAD.SHL.U32 R7, R0, 0x40, RZ ;  /* 0x0000004000077824 */ /* 0x000fe200078e00ff */
[C---:B------:R-:W-:Y:S01]  /*1e10*/  ISETP.GT.U32.AND P6, PT, R3.reuse, R58, PT ;  /* 0x0000003a0300720c */ /* 0x040fe20003fc4070 */
[----:B------:R-:W-:Y:S01]  /*1e20*/  IMAD R6, R6, 0x110, RZ ;  /* 0x0000011006067824 */ /* 0x000fe200078e02ff */
[----:B------:R-:W-:Y:S01]  /*1e30*/  ISETP.GT.U32.AND P5, PT, R3, R60, PT ;  /* 0x0000003c0300720c */ /* 0x000fe20003fa4070 */
[--C-:B------:R-:W-:Y:S01]  /*1e40*/  @!P3 IMAD.IADD R54, R54, 0x1, -R3.reuse ;  /* 0x000000013636b824 */ /* 0x100fe200078e0a03 */
[----:B------:R-:W-:Y:S01]  /*1e50*/  ISETP.GE.AND P3, PT, R39, RZ, PT ;  /* 0x000000ff2700720c */ /* 0x000fe20003f66270 */
[----:B------:R-:W-:Y:S01]  /*1e60*/  @!P0 IMAD.IADD R19, R19, 0x1, -R62 ;  /* 0x0000000113138824 */ /* 0x000fe200078e0a3e */
[----:B------:R-:W-:Y:S01]  /*1e70*/  LOP3.LUT R8, R7, 0x1c0, RZ, 0xc0, !PT ;  /* 0x000001c007087812 */ /* 0x000fe200078ec0ff */
[----:B------:R-:W-:Y:S01]  /*1e80*/  IMAD.SHL.U32 R5, R0, 0x8, RZ ;  /* 0x0000000800057824 */ /* 0x000fe200078e00ff */
[----:B------:R-:W-:Y:S01]  /*1e90*/  LOP3.LUT R23, R6, R23, RZ, 0x3c, !PT ;  /* 0x0000001706177212 */ /* 0x000fe200078e3cff */
[--C-:B------:R-:W-:Y:S01]  /*1ea0*/  @!P2 IMAD.IADD R56, R56, 0x1, -R3.reuse ;  /* 0x000000013838a824 */ /* 0x100fe200078e0a03 */
[----:B------:R-:W-:Y:S01]  /*1eb0*/  ISETP.GT.U32.AND P0, PT, R62, R19, PT ;  /* 0x000000133e00720c */ /* 0x000fe20003f04070 */
[----:B------:R-:W0:Y:S01]  /*1ec0*/  LDC.64 R6, c[0x0][0x218] ;  /* 0x00008600ff067b82 */ /* 0x000e220000000a00 */
[----:B------:R-:W-:Y:S01]  /*1ed0*/  @!P4 IMAD.MOV R44, RZ, RZ, -R44 ;  /* 0x000000ffff2cc224 */ /* 0x000fe200078e0a2c */
[----:B------:R-:W-:Y:S01]  /*1ee0*/  ISETP.GE.AND P4, PT, R37, RZ, PT ;  /* 0x000000ff2500720c */ /* 0x000fe20003f86270 */
[--C-:B------:R-:W-:Y:S01]  /*1ef0*/  @!P6 IMAD.IADD R58, R58, 0x1, -R3.reuse ;  /* 0x000000013a3ae824 */ /* 0x100fe200078e0a03 */
[----:B------:R-:W-:Y:S01]  /*1f00*/  ISETP.GE.AND P2, PT, R33, RZ, PT ;  /* 0x000000ff2100720c */ /* 0x000fe20003f46270 */
[----:B------:R-:W-:Y:S01]  /*1f10*/  @!P5 IMAD.IADD R60, R60, 0x1, -R3 ;  /* 0x000000013c3cd824 */ /* 0x000fe200078e0a03 */
[----:B------:R-:W-:Y:S01]  /*1f20*/  ISETP.GE.AND P6, PT, R31, RZ, PT ;  /* 0x000000ff1f00720c */ /* 0x000fe20003fc6270 */
[----:B------:R-:W-:Y:S01]  /*1f30*/  @!P1 IMAD.MOV R46, RZ, RZ, -R46 ;  /* 0x000000ffff2e9224 */ /* 0x000fe200078e0a2e */
[----:B------:R-:W-:Y:S01]  /*1f40*/  ISETP.GE.AND P1, PT, R35, RZ, PT ;  /* 0x000000ff2300720c */ /* 0x000fe20003f26270 */
[----:B------:R-:W-:Y:S01]  /*1f50*/  IMAD.SHL.U32 R3, R0, 0x2, RZ ;  /* 0x0000000200037824 */ /* 0x000fe200078e00ff */
[----:B------:R-:W-:Y:S01]  /*1f60*/  LOP3.LUT R8, R8, 0x30, R5, 0xf8, !PT ;  /* 0x0000003008087812 */ /* 0x000fe200078ef805 */
[----:B------:R-:W-:Y:S01]  /*1f70*/  @!P3 IMAD.MOV R48, RZ, RZ, -R48 ;  /* 0x000000ffff30b224 */ /* 0x000fe200078e0a30 */
[----:B------:R-:W-:Y:S01]  /*1f80*/  ISETP.GE.AND P5, PT, R27, RZ, PT ;  /* 0x000000ff1b00720c */ /* 0x000fe20003fa6270 */
[----:B------:R-:W-:Y:S01]  /*1f90*/  @!P0 IMAD.IADD R19, R19, 0x1, -R62 ;  /* 0x0000000113138824 */ /* 0x000fe200078e0a3e */
[----:B------:R-:W-:Y:S01]  /*1fa0*/  ISETP.GE.AND P3, PT, R2, RZ, PT ;  /* 0x000000ff0200720c */ /* 0x000fe20003f66270 */
[----:B------:R-:W-:Y:S01]  /*1fb0*/  @!P4 IMAD.MOV R50, RZ, RZ, -R50 ;  /* 0x000000ffff32c224 */ /* 0x000fe200078e0a32 */
[----:B------:R-:W-:Y:S01]  /*1fc0*/  LOP3.LUT R8, R8, 0x30, R3, 0x78, !PT ;  /* 0x0000003008087812 */ /* 0x000fe200078e7803 */
[----:B------:R-:W-:Y:S01]  /*1fd0*/  @!P2 IMAD.MOV R52, RZ, RZ, -R52 ;  /* 0x000000ffff34a224 */ /* 0x000fe200078e0a34 */
[----:B------:R-:W-:Y:S01]  /*1fe0*/  ISETP.NE.AND P0, PT, R29, RZ, PT ;  /* 0x000000ff1d00720c */ /* 0x000fe20003f05270 */
[----:B------:R-:W-:Y:S01]  /*1ff0*/  @!P6 IMAD.MOV R56, RZ, RZ, -R56 ;  /* 0x000000ffff38e224 */ /* 0x000fe200078e0a38 */
[----:B------:R-:W-:Y:S01]  /*2000*/  LOP3.LUT R3, RZ, R29, RZ, 0x33, !PT ;  /* 0x0000001dff037212 */ /* 0x000fe200078e33ff */
[----:B------:R-:W-:Y:S01]  /*2010*/  @!P1 IMAD.MOV R54, RZ, RZ, -R54 ;  /* 0x000000ffff369224 */ /* 0x000fe200078e0a36 */
[----:B------:R-:W-:-:S02]  /*2020*/  ISETP.GE.AND P4, PT, R4, RZ, PT ;  /* 0x000000ff0400720c */ /* 0x000fc40003f86270 */
[C---:B------:R-:W-:Y:S01]  /*2030*/  SEL R13, R3.reuse, R13, !P0 ;  /* 0x0000000d030d7207 */ /* 0x040fe20004000000 */
[----:B------:R-:W-:Y:S01]  /*2040*/  @!P5 IMAD.MOV R58, RZ, RZ, -R58 ;  /* 0x000000ffff3ad224 */ /* 0x000fe200078e0a3a */
[C---:B------:R-:W-:Y:S01]  /*2050*/  SEL R15, R3.reuse, R15, !P0 ;  /* 0x0000000f030f7207 */ /* 0x040fe20004000000 */
[----:B------:R-:W-:Y:S01]  /*2060*/  @!P3 IMAD.MOV R60, RZ, RZ, -R60 ;  /* 0x000000ffff3cb224 */ /* 0x000fe200078e0a3c */
[----:B------:R-:W-:Y:S01]  /*2070*/  SEL R14, R3, R14, !P0 ;  /* 0x0000000e030e7207 */ /* 0x000fe20004000000 */
[----:B------:R-:W-:Y:S01]  /*2080*/  IMAD R27, R13, UR8, RZ ;  /* 0x000000080d1b7c24 */ /* 0x000fe2000f8e02ff */
[----:B------:R-:W-:Y:S01]  /*2090*/  SEL R9, R3, R9, !P0 ;  /* 0x0000000903097207 */ /* 0x000fe20004000000 */
[----:B------:R-:W-:Y:S01]  /*20a0*/  IMAD R31, R15, UR8, RZ ;  /* 0x000000080f1f7c24 */ /* 0x000fe2000f8e02ff */
[C---:B------:R-:W-:Y:S01]  /*20b0*/  SEL R10, R3.reuse, R10, !P0 ;  /* 0x0000000a030a7207 */ /* 0x040fe20004000000 */
[----:B------:R-:W-:Y:S01]  /*20c0*/  IMAD R29, R14, UR8, RZ ;  /* 0x000000080e1d7c24 */ /* 0x000fe2000f8e02ff */
        /* <DEDUP_REMOVED lines=8> */
[----:B------:R-:W-:Y:S01]  /*2150*/  SEL R18, R3, R18, !P0 ;  /* 0x0000001203127207 */ /* 0x000fe20004000000 */
[----:B------:R-:W-:Y:S01]  /*2160*/  IMAD R17, R17, UR8, RZ ;  /* 0x0000000811117c24 */ /* 0x000fe2000f8e02ff */
[C---:B------:R-:W-:Y:S01]  /*2170*/  SEL R20, R3.reuse, R20, !P0 ;  /* 0x0000001403147207 */ /* 0x040fe20004000000 */
[----:B------:R-:W-:Y:S01]  /*2180*/  IMAD R33, R16, UR8, RZ ;  /* 0x0000000810217c24 */ /* 0x000fe2000f8e02ff */
[C---:B------:R-:W-:Y:S01]  /*2190*/  SEL R21, R3.reuse, R21, !P0 ;  /* 0x0000001503157207 */ /* 0x040fe20004000000 */
        /* <DEDUP_REMOVED lines=9> */
[----:B------:R-:W-:Y:S01]  /*2230*/  SEL R30, R3, R30, !P0 ;  /* 0x0000001e031e7207 */ /* 0x000fe20004000000 */
[----:B------:R-:W-:Y:S01]  /*2240*/  IMAD R25, R25, UR8, RZ ;  /* 0x0000000819197c24 */ /* 0x000fe2000f8e02ff */
[----:B------:R-:W-:-:S02]  /*2250*/  SEL R32, R3, R32, !P0 ;  /* 0x0000002003207207 */ /* 0x000fc40004000000 */
[C---:B------:R-:W-:Y:S02]  /*2260*/  SEL R34, R3.reuse, R34, !P0 ;  /* 0x0000002203227207 */ /* 0x040fe40004000000 */
[C---:B------:R-:W-:Y:S02]  /*2270*/  SEL R36, R3.reuse, R36, !P0 ;  /* 0x0000002403247207 */ /* 0x040fe40004000000 */
[C---:B------:R-:W-:Y:S02]  /*2280*/  SEL R38, R3.reuse, R38, !P0 ;  /* 0x0000002603267207 */ /* 0x040fe40004000000 */
[C---:B------:R-:W-:Y:S02]  /*2290*/  SEL R40, R3.reuse, R40, !P0 ;  /* 0x0000002803287207 */ /* 0x040fe40004000000 */
[C---:B------:R-:W-:Y:S01]  /*22a0*/  SEL R42, R3.reuse, R42, !P0 ;  /* 0x0000002a032a7207 */ /* 0x040fe20004000000 */
[----:B------:R-:W-:Y:S01]  /*22b0*/  IMAD R57, R38, UR8, RZ ;  /* 0x0000000826397c24 */ /* 0x000fe2000f8e02ff */
[C---:B------:R-:W-:Y:S01]  /*22c0*/  SEL R44, R3.reuse, R44, !P0 ;  /* 0x0000002c032c7207 */ /* 0x040fe20004000000 */
[----:B------:R-:W-:Y:S01]  /*22d0*/  IMAD R59, R40, UR8, RZ ;  /* 0x00000008283b7c24 */ /* 0x000fe2000f8e02ff */
[----:B------:R-:W-:-:S02]  /*22e0*/  SEL R46, R3, R46, !P0 ;  /* 0x0000002e032e7207 */ /* 0x000fc40004000000 */
[C---:B------:R-:W-:Y:S02]  /*22f0*/  SEL R48, R3.reuse, R48, !P0 ;  /* 0x0000003003307207 */ /* 0x040fe40004000000 */
[C---:B------:R-:W-:Y:S02]  /*2300*/  SEL R50, R3.reuse, R50, !P0 ;  /* 0x0000003203327207 */ /* 0x040fe40004000000 */
[C---:B------:R-:W-:Y:S01]  /*2310*/  SEL R52, R3.reuse, R52, !P0 ;  /* 0x0000003403347207 */ /* 0x040fe20004000000 */
[----:B------:R-:W-:Y:S01]  /*2320*/  IMAD R61, R48, UR8, RZ ;  /* 0x00000008303d7c24 */ /* 0x000fe2000f8e02ff */
[C---:B------:R-:W-:Y:S02]  /*2330*/  SEL R54, R3.reuse, R54, !P0 ;  /* 0x0000003603367207 */ /* 0x040fe40004000000 */
[C---:B------:R-:W-:Y:S02]  /*2340*/  SEL R56, R3.reuse, R56, !P0 ;  /* 0x0000003803387207 */ /* 0x040fe40004000000 */
[----:B------:R-:W-:-:S02]  /*2350*/  SEL R58, R3, R58, !P0 ;  /* 0x0000003a033a7207 */ /* 0x000fc40004000000 */
[----:B------:R-:W-:Y:S01]  /*2360*/  SEL R60, R3, R60, !P0 ;  /* 0x0000003c033c7207 */ /* 0x000fe20004000000 */
[----:B------:R-:W-:Y:S01]  /*2370*/  IMAD R63, R56, UR8, RZ ;  /* 0x00000008383f7c24 */ /* 0x000fe2000f8e02ff */
[-C--:B0-----:R-:W-:Y:S02]  /*2380*/  IADD3 R3, P1, R27, R6.reuse, RZ ;  /* 0x000000061b037210 */ /* 0x081fe40007f3e0ff */
[----:B------:R-:W-:Y:S01]  /*2390*/  ISETP.NE.AND P2, PT, R28, RZ, PT ;  /* 0x000000ff1c00720c */ /* 0x000fe20003f45270 */
[----:B------:R-:W-:Y:S01]  /*23a0*/  IMAD R60, R60, UR8, RZ ;  /* 0x000000083c3c7c24 */ /* 0x000fe2000f8e02ff */
[----:B------:R-:W-:Y:S02]  /*23b0*/  R2UR UR58, R3 ;  /* 0x00000000033a72ca */ /* 0x000fe400000e0000 */
[-C--:B------:R-:W-:Y:S02]  /*23c0*/  IADD3 R3, P6, R31, R6.reuse, RZ ;  /* 0x000000061f037210 */ /* 0x080fe40007fde0ff */
[----:B------:R-:W-:-:S02]  /*23d0*/  IADD3 R13, P0, R29, R6, RZ ;  /* 0x000000061d0d7210 */ /* 0x000fc40007f1e0ff */
[----:B------:R-:W-:Y:S02]  /*23e0*/  R2UR UR56, R3 ;  /* 0x00000000033872ca */ /* 0x000fe400000e0000 */
[----:B------:R-:W-:Y:S02]  /*23f0*/  R2UR UR57, R13 ;  /* 0x000000000d3972ca */ /* 0x000fe400000e0000 */
[-C--:B------:R-:W-:Y:S02]  /*2400*/  IADD3 R3, P3, R35, R6.reuse, RZ ;  /* 0x0000000623037210 */ /* 0x080fe40007f7e0ff */
[----:B------:R-:W-:Y:S02]  /*2410*/  IADD3 R13, P4, R33, R6, RZ ;  /* 0x00000006210d7210 */ /* 0x000fe40007f9e0ff */
[----:B------:R-:W-:Y:S02]  /*2420*/  @!P2 LOP3.LUT R19, RZ, R28, RZ, 0x33, !PT ;  /* 0x0000001cff13a212 */ /* 0x000fe400078e33ff */
[----:B------:R-:W-:-:S02]  /*2430*/  R2UR UR53, R3 ;  /* 0x00000000033572ca */ /* 0x000fc400000e0000 */
[----:B------:R-:W-:Y:S01]  /*2440*/  R2UR UR54, R13 ;  /* 0x000000000d3672ca */ /* 0x000fe200000e0000 */
[----:B------:R-:W-:Y:S01]  /*2450*/  IMAD R13, R10, UR8, RZ ;  /* 0x000000080a0d7c24 */ /* 0x000fe2000f8e02ff */
[----:B------:R-:W-:Y:S02]  /*2460*/  SHF.R.S32.HI R18, RZ, 0x1f, R9 ;  /* 0x0000001fff127819 */ /* 0x000fe40000011409 */
[-C--:B------:R-:W-:Y:S02]  /*2470*/  IADD3 R3, P2, R9, R6.reuse, RZ ;  /* 0x0000000609037210 */ /* 0x080fe40007f5e0ff */
[----:B------:R-:W-:Y:S02]  /*2480*/  SHF.R.S32.HI R10, RZ, 0x1f, R13 ;  /* 0x0000001fff0a7819 */ /* 0x000fe4000001140d */
[----:B------:R-:W-:Y:S01]  /*2490*/  SHF.R.S32.HI R12, RZ, 0x1f, R11 ;  /* 0x0000001fff0c7819 */ /* 0x000fe2000001140b */
[----:B------:R-:W-:Y:S01]  /*24a0*/  IMAD.X R18, R18, 0x1, R7, P2 ;  /* 0x0000000112127824 */ /* 0x000fe200010e0607 */
[----:B------:R-:W-:-:S02]  /*24b0*/  IADD3 R9, P2, R13, R6, RZ ;  /* 0x000000060d097210 */ /* 0x000fc40007f5e0ff */
[-C--:B------:R-:W-:Y:S02]  /*24c0*/  IADD3 R14, P5, R17, R6.reuse, RZ ;  /* 0x00000006110e7210 */ /* 0x080fe40007fbe0ff */
[----:B------:R-:W-:Y:S01]  /*24d0*/  SHF.R.S32.HI R16, RZ, 0x1f, R27 ;  /* 0x0000001fff107819 */ /* 0x000fe2000001141b */
[----:B------:R-:W-:Y:S01]  /*24e0*/  IMAD.X R10, R10, 0x1, R7, P2 ;  /* 0x000000010a0a7824 */ /* 0x000fe200010e0607 */
[-C--:B------:R-:W-:Y:S02]  /*24f0*/  IADD3 R11, P2, R11, R6.reuse, RZ ;  /* 0x000000060b0b7210 */ /* 0x080fe40007f5e0ff */
[----:B------:R-:W-:Y:S01]  /*2500*/  SHF.R.S32.HI R20, RZ, 0x1f, R29 ;  /* 0x0000001fff147819 */ /* 0x000fe2000001141d */
[----:B------:R-:W-:Y:S01]  /*2510*/  IMAD.X R53, R16, 0x1, R7, P1 ;  /* 0x0000000110357824 */ /* 0x000fe200008e0607 */
[----:B------:R-:W-:Y:S01]  /*2520*/  SHF.R.S32.HI R22, RZ, 0x1f, R31 ;  /* 0x0000001fff167819 */ /* 0x000fe2000001141f */
[--C-:B------:R-:W-:Y:S01]  /*2530*/  IMAD.X R12, R12, 0x1, R7.reuse, P2 ;  /* 0x000000010c0c7824 */ /* 0x100fe200010e0607 */
[----:B------:R-:W-:Y:S01]  /*2540*/  R2UR UR55, R14 ;  /* 0x000000000e3772ca */ /* 0x000fe200000e0000 */
[----:B------:R-:W-:Y:S01]  /*2550*/  IMAD.X R51, R20, 0x1, R7, P0 ;  /* 0x0000000114337824 */ /* 0x000fe200000e0607 */
[----:B------:R-:W-:Y:S01]  /*2560*/  SHF.R.S32.HI R14, RZ, 0x1f, R15 ;  /* 0x0000001fff0e7819 */ /* 0x000fe2000001140f */
[--C-:B------:R-:W-:Y:S01]  /*2570*/  IMAD.X R49, R22, 0x1, R7.reuse, P6 ;  /* 0x0000000116317824 */ /* 0x100fe200030e0607 */
[-C--:B------:R-:W-:Y:S01]  /*2580*/  IADD3 R13, P2, R15, R6.reuse, RZ ;  /* 0x000000060f0d7210 */ /* 0x080fe20007f5e0ff */
[----:B------:R-:W-:Y:S01]  /*2590*/  IMAD R29, R32, UR8, RZ ;  /* 0x00000008201d7c24 */ /* 0x000fe2000f8e02ff */
[-C--:B------:R-:W-:Y:S01]  /*25a0*/  IADD3 R24, P1, R21, R6.reuse, RZ ;  /* 0x0000000615187210 */ /* 0x080fe20007f3e0ff */
[----:B------:R-:W-:Y:S01]  /*25b0*/  IMAD R31, R36, UR8, RZ ;  /* 0x00000008241f7c24 */ /* 0x000fe2000f8e02ff */
[-C--:B------:R-:W-:Y:S01]  /*25c0*/  IADD3 R16, P0, R39, R6.reuse, RZ ;  /* 0x0000000627107210 */ /* 0x080fe20007f1e0ff */
[----:B------:R-:W-:Y:S01]  /*25d0*/  IMAD.X R14, R14, 0x1, R7, P2 ;  /* 0x000000010e0e7824 */ /* 0x000fe200010e0607 */
[----:B------:R-:W-:-:S02]  /*25e0*/  IADD3 R15, P6, R55, R6, RZ ;  /* 0x00000006370f7210 */ /* 0x000fc40007fde0ff */
[----:B------:R-:W-:Y:S02]  /*25f0*/  R2UR UR51, R24 ;  /* 0x00000000183372ca */ /* 0x000fe400000e0000 */
[----:B------:R-:W-:Y:S02]  /*2600*/  R2UR UR50, R16 ;  /* 0x00000000103272ca */ /* 0x000fe400000e0000 */
[----:B------:R-:W-:Y:S02]  /*2610*/  IADD3 R27, P2, R37, R6, RZ ;  /* 0x00000006251b7210 */ /* 0x000fe40007f5e0ff */
[----:B------:R-:W-:Y:S01]  /*2620*/  R2UR UR49, R15 ;  /* 0x000000000f3172ca */ /* 0x000fe200000e0000 */
[----:B------:R-:W-:Y:S01]  /*2630*/  IMAD R15, R26, UR8, RZ ;  /* 0x000000081a0f7c24 */ /* 0x000fe2000f8e02ff */
[----:B------:R-:W-:Y:S02]  /*2640*/  SHF.R.S32.HI R16, RZ, 0x1f, R17 ;  /* 0x0000001fff107819 */ /* 0x000fe40000011411 */
[----:B------:R-:W-:-:S02]  /*2650*/  SHF.R.S32.HI R20, RZ, 0x1f, R33 ;  /* 0x0000001fff147819 */ /* 0x000fc40000011421 */
[----:B------:R-:W-:Y:S01]  /*2660*/  SHF.R.S32.HI R24, RZ, 0x1f, R37 ;  /* 0x0000001fff187819 */ /* 0x000fe20000011425 */
[--C-:B------:R-:W-:Y:S01]  /*2670*/  IMAD.X R47, R16, 0x1, R7.reuse, P5 ;  /* 0x00000001102f7824 */ /* 0x100fe200028e0607 */
[----:B------:R-:W-:Y:S01]  /*2680*/  R2UR UR52, R27 ;  /* 0x000000001b3472ca */ /* 0x000fe200000e0000 */
[--C-:B------:R-:W-:Y:S01]  /*2690*/  IMAD.X R45, R20, 0x1, R7.reuse, P4 ;  /* 0x00000001142d7824 */ /* 0x100fe200020e0607 */
[-C--:B------:R-:W-:Y:S01]  /*26a0*/  IADD3 R20, P4, R15, R6.reuse, RZ ;  /* 0x000000060f147210 */ /* 0x080fe20007f9e0ff */
[----:B------:R-:W-:Y:S01]  /*26b0*/  IMAD.X R41, R24, 0x1, R7, P2 ;  /* 0x0000000118297824 */ /* 0x000fe200010e0607 */
[----:B------:R-:W-:Y:S01]  /*26c0*/  IADD3 R16, P2, R29, R6, RZ ;  /* 0x000000061d107210 */ /* 0x000fe20007f5e0ff */
[----:B------:R-:W-:Y:S01]  /*26d0*/  IMAD R27, R30, UR8, RZ ;  /* 0x000000081e1b7c24 */ /* 0x000fe2000f8e02ff */
[----:B------:R-:W-:Y:S02]  /*26e0*/  SHF.R.S32.HI R22, RZ, 0x1f, R35 ;  /* 0x0000001fff167819 */ /* 0x000fe40000011423 */
[----:B------:R-:W-:-:S02]  /*26f0*/  R2UR UR47, R20 ;  /* 0x00000000142f72ca */ /* 0x000fc400000e0000 */
[----:B------:R-:W-:Y:S01]  /*2700*/  R2UR UR45, R16 ;  /* 0x00000000102d72ca */ /* 0x000fe200000e0000 */
[----:B------:R-:W-:Y:S01]  /*2710*/  IMAD.X R43, R22, 0x1, R7, P3 ;  /* 0x00000001162b7824 */ /* 0x000fe200018e0607 */
[-C--:B------:R-:W-:Y:S02]  /*2720*/  IADD3 R26, P5, R25, R6.reuse, RZ ;  /* 0x00000006191a7210 */ /* 0x080fe40007fbe0ff */
[----:B------:R-:W-:Y:S02]  /*2730*/  SHF.R.S32.HI R16, RZ, 0x1f, R21 ;  /* 0x0000001fff107819 */ /* 0x000fe40000011415 */
[----:B------:R-:W-:Y:S01]  /*2740*/  SHF.R.S32.HI R20, RZ, 0x1f, R55 ;  /* 0x0000001fff147819 */ /* 0x000fe20000011437 */
[----:B------:R-:W-:Y:S01]  /*2750*/  IMAD R55, R46, UR8, RZ ;  /* 0x000000082e377c24 */ /* 0x000fe2000f8e02ff */
[----:B------:R-:W-:Y:S01]  /*2760*/  SHF.R.S32.HI R36, RZ, 0x1f, R25 ;  /* 0x0000001fff247819 */ /* 0x000fe20000011419 */
[----:B------:R-:W-:Y:S01]  /*2770*/  IMAD R25, R44, UR8, RZ ;  /* 0x000000082c197c24 */ /* 0x000fe2000f8e02ff */
[-C--:B------:R-:W-:Y:S01]  /*2780*/  IADD3 R17, P3, R27, R6.reuse, RZ ;  /* 0x000000061b117210 */ /* 0x080fe20007f7e0ff */
[----:B------:R-:W-:Y:S01]  /*2790*/  IMAD.X R37, R20, 0x1, R7, P6 ;  /* 0x0000000114257824 */ /* 0x000fe200030e0607 */
[----:B------:R-:W-:Y:S01]  /*27a0*/  SHF.R.S32.HI R38, RZ, 0x1f, R39 ;  /* 0x0000001fff267819 */ /* 0x000fe20000011427 */
[--C-:B------:R-:W-:Y:S01]  /*27b0*/  IMAD.X R39, R16, 0x1, R7.reuse, P1 ;  /* 0x0000000110277824 */ /* 0x100fe200008e0607 */
[-C--:B------:R-:W-:Y:S01]  /*27c0*/  IADD3 R20, P6, R57, R6.reuse, RZ ;  /* 0x0000000639147210 */ /* 0x080fe20007fde0ff */
[--C-:B------:R-:W-:Y:S01]  /*27d0*/  IMAD.X R36, R36, 0x1, R7.reuse, P5 ;  /* 0x0000000124247824 */ /* 0x100fe200028e0607 */
[----:B------:R-:W-:Y:S01]  /*27e0*/  IADD3 R16, P5, R59, R6, RZ ;  /* 0x000000063b107210 */ /* 0x000fe20007fbe0ff */
[----:B------:R-:W-:Y:S01]  /*27f0*/  IMAD.X R38, R38, 0x1, R7, P0 ;  /* 0x0000000126267824 */ /* 0x000fe200000e0607 */
[----:B------:R-:W-:Y:S01]  /*2800*/  R2UR UR46, R17 ;  /* 0x00000000112e72ca */ /* 0x000fe200000e0000 */
[----:B------:R-:W-:Y:S01]  /*2810*/  IMAD R17, R34, UR8, RZ ;  /* 0x0000000822117c24 */ /* 0x000fe2000f8e02ff */
[----:B------:R-:W-:-:S02]  /*2820*/  R2UR UR42, R20 ;  /* 0x00000000142a72ca */ /* 0x000fc400000e0000 */
[----:B------:R-:W-:Y:S02]  /*2830*/  R2UR UR41, R16 ;  /* 0x00000000102972ca */ /* 0x000fe400000e0000 */
[----:B------:R-:W-:Y:S02]  /*2840*/  SHF.R.S32.HI R16, RZ, 0x1f, R15 ;  /* 0x0000001fff107819 */ /* 0x000fe4000001140f */
[----:B------:R-:W-:Y:S02]  /*2850*/  SHF.R.S32.HI R20, RZ, 0x1f, R29 ;  /* 0x0000001fff147819 */ /* 0x000fe4000001141d */
[-C--:B------:R-:W-:Y:S01]  /*2860*/  IADD3 R21, P0, R31, R6.reuse, RZ ;  /* 0x000000061f157210 */ /* 0x080fe20007f1e0ff */
[----:B------:R-:W-:Y:S01]  /*2870*/  IMAD.X R35, R16, 0x1, R7, P4 ;  /* 0x0000000110237824 */ /* 0x000fe200020e0607 */
[----:B------:R-:W-:Y:S01]  /*2880*/  SHF.R.S32.HI R34, RZ, 0x1f, R27 ;  /* 0x0000001fff227819 */ /* 0x000fe2000001141b */
[----:B------:R-:W-:Y:S01]  /*2890*/  IMAD.X R33, R20, 0x1, R7, P2 ;  /* 0x0000000114217824 */ /* 0x000fe200010e0607 */
[-C--:B------:R-:W-:Y:S01]  /*28a0*/  IADD3 R22, P1, R17, R6.reuse, RZ ;  /* 0x0000000611167210 */ /* 0x080fe20007f3e0ff */
[----:B------:R-:W-:Y:S01]  /*28b0*/  IMAD R27, R54, UR8, RZ ;  /* 0x00000008361b7c24 */ /* 0x000fe2000f8e02ff */
[----:B------:R-:W-:Y:S01]  /*28c0*/  SHF.R.S32.HI R32, RZ, 0x1f, R17 ;  /* 0x0000001fff207819 */ /* 0x000fe20000011411 */
[--C-:B------:R-:W-:Y:S01]  /*28d0*/  IMAD.X R34, R34, 0x1, R7.reuse, P3 ;  /* 0x0000000122227824 */ /* 0x100fe200018e0607 */
[----:B------:R-:W-:Y:S01]  /*28e0*/  R2UR UR43, R21 ;  /* 0x00000000152b72ca */ /* 0x000fe200000e0000 */
[----:B------:R-:W-:Y:S01]  /*28f0*/  IMAD R21, R42, UR8, RZ ;  /* 0x000000082a157c24 */ /* 0x000fe2000f8e02ff */
[-C--:B------:R-:W-:Y:S01]  /*2900*/  IADD3 R16, P2, R55, R6.reuse, RZ ;  /* 0x0000000637107210 */ /* 0x080fe20007f5e0ff */
[----:B------:R-:W-:Y:S01]  /*2910*/  IMAD.X R32, R32, 0x1, R7, P1 ;  /* 0x0000000120207824 */ /* 0x000fe200008e0607 */
[----:B------:R-:W-:-:S02]  /*2920*/  IADD3 R17, P3, R25, R6, RZ ;  /* 0x0000000619117210 */ /* 0x000fc40007f7e0ff */
[-C--:B------:R-:W-:Y:S02]  /*2930*/  IADD3 R15, P1, R61, R6.reuse, RZ ;  /* 0x000000063d0f7210 */ /* 0x080fe40007f3e0ff */
[----:B------:R-:W-:Y:S02]  /*2940*/  R2UR UR44, R22 ;  /* 0x00000000162c72ca */ /* 0x000fe400000e0000 */
[----:B------:R-:W-:Y:S02]  /*2950*/  R2UR UR38, R16 ;  /* 0x00000000102672ca */ /* 0x000fe400000e0000 */
[----:B------:R-:W-:Y:S02]  /*2960*/  IADD3 R22, P4, R21, R6, RZ ;  /* 0x0000000615167210 */ /* 0x000fe40007f9e0ff */
[----:B------:R-:W-:Y:S02]  /*2970*/  SHF.R.S32.HI R16, RZ, 0x1f, R31 ;  /* 0x0000001fff107819 */ /* 0x000fe4000001141f */
[----:B------:R-:W-:-:S02]  /*2980*/  SHF.R.S32.HI R28, RZ, 0x1f, R21 ;  /* 0x0000001fff1c7819 */ /* 0x000fc40000011415 */
[----:B------:R-:W-:Y:S01]  /*2990*/  R2UR UR39, R17 ;  /* 0x00000000112772ca */ /* 0x000fe200000e0000 */
[----:B------:R-:W-:Y:S01]  /*29a0*/  IMAD R17, R52, UR8, RZ ;  /* 0x0000000834117c24 */ /* 0x000fe2000f8e02ff */
[----:B------:R-:W-:Y:S01]  /*29b0*/  SHF.R.S32.HI R30, RZ, 0x1f, R57 ;  /* 0x0000001fff1e7819 */ /* 0x000fe20000011439 */
[--C-:B------:R-:W-:Y:S01]  /*29c0*/  IMAD.X R31, R16, 0x1, R7.reuse, P0 ;  /* 0x00000001101f7824 */ /* 0x100fe200000e0607 */
[----:B------:R-:W-:Y:S01]  /*29d0*/  R2UR UR37, R15 ;  /* 0x000000000f2572ca */ /* 0x000fe200000e0000 */
[----:B------:R-:W-:Y:S01]  /*29e0*/  IMAD R15, R50, UR8, RZ ;  /* 0x00000008320f7c24 */ /* 0x000fe2000f8e02ff */
[----:B------:R-:W-:Y:S01]  /*29f0*/  R2UR UR40, R22 ;  /* 0x00000000162872ca */ /* 0x000fe200000e0000 */
[--C-:B------:R-:W-:Y:S01]  /*2a00*/  IMAD.X R28, R28, 0x1, R7.reuse, P4 ;  /* 0x000000011c1c7824 */ /* 0x100fe200020e0607 */
[-C--:B------:R-:W-:Y:S01]  /*2a10*/  IADD3 R16, P4, R63, R6.reuse, RZ ;  /* 0x000000063f107210 */ /* 0x080fe20007f9e0ff */
[----:B------:R-:W-:Y:S01]  /*2a20*/  IMAD.X R30, R30, 0x1, R7, P6 ;  /* 0x000000011e1e7824 */ /* 0x000fe200030e0607 */
[----:B------:R-:W-:-:S02]  /*2a30*/  IADD3 R21, P6, R17, R6, RZ ;  /* 0x0000000611157210 */ /* 0x000fc40007fde0ff */
[----:B------:R-:W-:Y:S02]  /*2a40*/  SHF.R.S32.HI R20, RZ, 0x1f, R59 ;  /* 0x0000001fff147819 */ /* 0x000fe4000001143b */
[-C--:B------:R-:W-:Y:S02]  /*2a50*/  IADD3 R22, P0, R15, R6.reuse, RZ ;  /* 0x000000060f167210 */ /* 0x080fe40007f1e0ff */
[----:B------:R-:W-:Y:S01]  /*2a60*/  R2UR UR48, R26 ;  /* 0x000000001a3072ca */ /* 0x000fe200000e0000 */
[----:B------:R-:W-:Y:S01]  /*2a70*/  IMAD.X R29, R20, 0x1, R7, P5 ;  /* 0x00000001141d7824 */ /* 0x000fe200028e0607 */
[----:B------:R-:W-:Y:S02]  /*2a80*/  R2UR UR33, R16 ;  /* 0x00000000102172ca */ /* 0x000fe400000e0000 */
[----:B------:R-:W-:Y:S01]  /*2a90*/  R2UR UR35, R21 ;  /* 0x00000000152372ca */ /* 0x000fe200000e0000 */
[----:B------:R-:W-:Y:S01]  /*2aa0*/  IMAD R21, R58, UR8, RZ ;  /* 0x000000083a157c24 */ /* 0x000fe2000f8e02ff */
[----:B------:R-:W-:Y:S01]  /*2ab0*/  SHF.R.S32.HI R16, RZ, 0x1f, R25 ;  /* 0x0000001fff107819 */ /* 0x000fe20000011419 */
[----:B------:R-:W-:Y:S01]  /*2ac0*/  ULDC UR8, c[0x0][0x234] ;  /* 0x00008d0000087ab9 */ /* 0x000fe20000000800 */
[----:B------:R-:W-:Y:S01]  /*2ad0*/  SHF.R.S32.HI R26, RZ, 0x1f, R55 ;  /* 0x0000001fff1a7819 */ /* 0x000fe20000011437 */
[----:B------:R-:W-:Y:S01]  /*2ae0*/  IMAD R19, R19, UR8, RZ ;  /* 0x0000000813137c24 */ /* 0x000fe2000f8e02ff */
[----:B------:R-:W-:Y:S01]  /*2af0*/  R2UR UR36, R22 ;  /* 0x00000000162472ca */ /* 0x000fe200000e0000 */
[----:B------:R-:W-:Y:S01]  /*2b00*/  ULDC.64 UR8, c[0x0][0x210] ;  /* 0x0000840000087ab9 */ /* 0x000fe20000000a00 */
[----:B------:R-:W-:Y:S01]  /*2b10*/  SHF.R.S32.HI R22, RZ, 0x1f, R15 ;  /* 0x0000001fff167819 */ /* 0x000fe2000001140f */
[----:B------:R-:W-:Y:S01]  /*2b20*/  IMAD.X R26, R26, 0x1, R7, P2 ;  /* 0x000000011a1a7824 */ /* 0x000fe200010e0607 */
[----:B------:R-:W-:-:S02]  /*2b30*/  IADD3 R20, P5, R27, R6, RZ ;  /* 0x000000061b147210 */ /* 0x000fc40007fbe0ff */
[----:B------:R-:W-:Y:S02]  /*2b40*/  CS2R R54, SRZ ;  /* 0x0000000000367805 */ /* 0x000fe4000001ff00 */
[----:B------:R-:W-:Y:S01]  /*2b50*/  SHF.R.S32.HI R40, RZ, 0x1f, R27 ;  /* 0x0000001fff287819 */ /* 0x000fe2000001141b */
[----:B------:R-:W-:Y:S01]  /*2b60*/  IMAD.X R27, R16, 0x1, R7, P3 ;  /* 0x00000001101b7824 */ /* 0x000fe200018e0607 */
[----:B------:R-:W-:Y:S02]  /*2b70*/  SHF.R.S32.HI R24, RZ, 0x1f, R17 ;  /* 0x0000001fff187819 */ /* 0x000fe40000011411 */
[-C--:B------:R-:W-:Y:S02]  /*2b80*/  IADD3 R15, P3, R21, R6.reuse, RZ ;  /* 0x00000006150f7210 */ /* 0x080fe40007f7e0ff */
[----:B------:R-:W-:Y:S01]  /*2b90*/  IADD3 R17, P2, R60, R6, RZ ;  /* 0x000000063c117210 */ /* 0x000fe20007f5e0ff */
[--C-:B------:R-:W-:Y:S01]  /*2ba0*/  IMAD.X R6, R22, 0x1, R7.reuse, P0 ;  /* 0x0000000116067824 */ /* 0x100fe200000e0607 */
[----:B------:R-:W-:Y:S01]  /*2bb0*/  R2UR UR34, R20 ;  /* 0x00000000142272ca */ /* 0x000fe200000e0000 */
[----:B------:R-:W-:Y:S01]  /*2bc0*/  IMAD.X R22, R40, 0x1, R7, P5 ;  /* 0x0000000128167824 */ /* 0x000fe200028e0607 */
[----:B------:R-:W-:Y:S01]  /*2bd0*/  SHF.R.S32.HI R20, RZ, 0x1f, R61 ;  /* 0x0000001fff147819 */ /* 0x000fe2000001143d */
[----:B------:R-:W-:Y:S01]  /*2be0*/  IMAD.X R24, R24, 0x1, R7, P6 ;  /* 0x0000000118187824 */ /* 0x000fe200030e0607 */
[----:B------:R-:W-:-:S02]  /*2bf0*/  SHF.R.S32.HI R42, RZ, 0x1f, R63 ;  /* 0x0000001fff2a7819 */ /* 0x000fc4000001143f */
[----:B------:R-:W-:Y:S02]  /*2c00*/  CS2R R62, SRZ ;  /* 0x00000000003e7805 */ /* 0x000fe4000001ff00 */
[----:B------:R-:W-:Y:S01]  /*2c10*/  R2UR UR59, R22 ;  /* 0x00000000163b72ca */ /* 0x000fe200000e0000 */
[----:B------:R-:W-:Y:S01]  /*2c20*/  IMAD.X R25, R20, 0x1, R7, P1 ;  /* 0x0000000114197824 */ /* 0x000fe200008e0607 */
[----:B------:R-:W0:Y:S01]  /*2c30*/  LDC R22, c[0x0][0x238] ;  /* 0x00008e00ff167b82 */ /* 0x000e220000000800 */
[----:B------:R-:W-:Y:S02]  /*2c40*/  R2UR UR10, R6 ;  /* 0x00000000060a72ca */ /* 0x000fe400000e0000 */
[----:B------:R-:W-:Y:S02]  /*2c50*/  IADD3 R6, P0, R19, UR8, RZ ;  /* 0x0000000813067c10 */ /* 0x000fe4000ff1e0ff */
[----:B------:R-:W-:Y:S02]  /*2c60*/  R2UR UR25, R39 ;  /* 0x00000000271972ca */ /* 0x000fe400000e0000 */
[----:B------:R-:W-:-:S02]  /*2c70*/  R2UR UR24, R38 ;  /* 0x00000000261872ca */ /* 0x000fc400000e0000 */
[----:B------:R-:W-:Y:S02]  /*2c80*/  R2UR UR23, R37 ;  /* 0x00000000251772ca */ /* 0x000fe400000e0000 */
[----:B------:R-:W-:Y:S02]  /*2c90*/  R2UR UR22, R36 ;  /* 0x00000000241672ca */ /* 0x000fe400000e0000 */
[----:B------:R-:W-:Y:S02]  /*2ca0*/  R2UR UR21, R35 ;  /* 0x00000000231572ca */ /* 0x000fe400000e0000 */
[----:B------:R-:W-:Y:S02]  /*2cb0*/  R2UR UR20, R34 ;  /* 0x00000000221472ca */ /* 0x000fe400000e0000 */
[----:B------:R-:W-:Y:S02]  /*2cc0*/  R2UR UR19, R33 ;  /* 0x00000000211372ca */ /* 0x000fe400000e0000 */
[----:B------:R-:W-:-:S02]  /*2cd0*/  R2UR UR18, R32 ;  /* 0x00000000201272ca */ /* 0x000fc400000e0000 */
[----:B------:R-:W-:Y:S02]  /*2ce0*/  R2UR UR17, R31 ;  /* 0x000000001f1172ca */ /* 0x000fe400000e0000 */
[----:B------:R-:W-:Y:S01]  /*2cf0*/  R2UR UR16, R30 ;  /* 0x000000001e1072ca */ /* 0x000fe200000e0000 */
[C---:B0-----:R-:W-:Y:S01]  /*2d00*/  IMAD R89, R22.reuse, 0x3f, RZ ;  /* 0x0000003f16597824 */ /* 0x041fe200078e02ff */
[----:B------:R-:W-:Y:S01]  /*2d10*/  R2UR UR15, R29 ;  /* 0x000000001d0f72ca */ /* 0x000fe200000e0000 */
[----:B------:R-:W-:Y:S01]  /*2d20*/  IMAD R88, R22, 0x3e, RZ ;  /* 0x0000003e16587824 */ /* 0x000fe200078e02ff */
[----:B------:R-:W-:Y:S01]  /*2d30*/  R2UR UR14, R28 ;  /* 0x000000001c0e72ca */ /* 0x000fe200000e0000 */
[----:B------:R-:W-:Y:S01]  /*2d40*/  IMAD R87, R22, 0x3d, RZ ;  /* 0x0000003d16577824 */ /* 0x000fe200078e02ff */
[----:B------:R-:W-:Y:S02]  /*2d50*/  R2UR UR13, R27 ;  /* 0x000000001b0d72ca */ /* 0x000fe400000e0000 */
[----:B------:R-:W-:-:S02]  /*2d60*/  R2UR UR12, R26 ;  /* 0x000000001a0c72ca */ /* 0x000fc400000e0000 */
[----:B------:R-:W-:Y:S02]  /*2d70*/  R2UR UR11, R25 ;  /* 0x00000000190b72ca */ /* 0x000fe400000e0000 */
[----:B------:R-:W-:Y:S02]  /*2d80*/  R2UR UR8, R24 ;  /* 0x00000000180872ca */ /* 0x000fe400000e0000 */
[----:B------:R-:W-:Y:S01]  /*2d90*/  SHF.R.S32.HI R44, RZ, 0x1f, R21 ;  /* 0x0000001fff2c7819 */ /* 0x000fe20000011415 */
[--C-:B------:R-:W-:Y:S01]  /*2da0*/  IMAD.X R21, R42, 0x1, R7.reuse, P4 ;  /* 0x000000012a157824 */ /* 0x100fe200020e0607 */
[----:B------:R-:W-:Y:S01]  /*2db0*/  LEA.HI.X.SX32 R19, R19, UR9, 0x1, P0 ;  /* 0x0000000913137c11 */ /* 0x000fe200080f0eff */
[----:B------:R-:W-:Y:S01]  /*2dc0*/  USHF.R.S32.HI UR9, URZ, 0x1f, UR5 ;  /* 0x0000001f3f097899 */ /* 0x000fe20008011405 */
[----:B------:R-:W-:Y:S01]  /*2dd0*/  LEA.HI.X.SX32 R20, R60, R7, 0x1, P2 ;  /* 0x000000073c147211 */ /* 0x000fe200010f0eff */
[----:B------:R-:W-:Y:S01]  /*2de0*/  IMAD.X R16, R44, 0x1, R7, P3 ;  /* 0x000000012c107824 */ /* 0x000fe200018e0607 */
[----:B------:R-:W-:Y:S01]  /*2df0*/  R2UR UR32, R53 ;  /* 0x00000000352072ca */ /* 0x000fe200000e0000 */
[----:B------:R-:W-:Y:S01]  /*2e00*/  ULEA.HI UR5, UR9, UR5, URZ, 0x6 ;  /* 0x0000000509057291 */ /* 0x000fe2000f8f303f */
[----:B------:R-:W-:-:S02]  /*2e10*/  R2UR UR31, R51 ;  /* 0x00000000331f72ca */ /* 0x000fc400000e0000 */
[----:B------:R-:W-:Y:S02]  /*2e20*/  CS2R R60, SRZ ;  /* 0x00000000003c7805 */ /* 0x000fe4000001ff00 */
[----:B------:R-:W-:Y:S02]  /*2e30*/  R2UR UR30, R49 ;  /* 0x00000000311e72ca */ /* 0x000fe400000e0000 */
[----:B------:R-:W-:Y:S02]  /*2e40*/  CS2R R48, SRZ ;  /* 0x0000000000307805 */ /* 0x000fe4000001ff00 */
[----:B------:R-:W-:Y:S02]  /*2e50*/  R2UR UR29, R47 ;  /* 0x000000002f1d72ca */ /* 0x000fe400000e0000 */
[----:B------:R-:W-:Y:S02]  /*2e60*/  CS2R R50, SRZ ;  /* 0x0000000000327805 */ /* 0x000fe4000001ff00 */
        /* <DEDUP_REMOVED lines=8> */
[----:B------:R-:W-:Y:S02]  /*2ef0*/  CS2R R52, SRZ ;  /* 0x0000000000347805 */ /* 0x000fe4000001ff00 */
[----:B------:R-:W-:Y:S01]  /*2f00*/  SHF.R.S32.HI R7, RZ, 0x1f, R90 ;  /* 0x0000001fff077819 */ /* 0x000fe2000001145a */
[----:B------:R-:W-:Y:S01]  /*2f10*/  USHF.L.U32 UR9, UR61, 0x6, URZ ;  /* 0x000000063d097899 */ /* 0x000fe2000800063f */
[----:B------:R-:W-:Y:S01]  /*2f20*/  LOP3.LUT R21, R23, 0x20, RZ, 0x3c, !PT ;  /* 0x0000002017157812 */ /* 0x000fe200078e3cff */
[----:B------:R-:W-:-:S12]  /*2f30*/  USHF.R.S32.HI UR5, URZ, 0x6, UR5 ;  /* 0x000000063f057899 */ /* 0x000fd80008011405 */
.L_x_2:
[----:B------:R-:W-:Y:S02]  /*2f40*/  ISETP.GT.AND P0, PT, R92, RZ, PT ;  /* 0x000000ff5c00720c */ /* 0x000fe40003f04270 */
[----:B------:R-:W-:Y:S01]  /*2f50*/  PRMT R26, RZ, 0x7610, R26 ;  /* 0x00007610ff1a7816 */ /* 0x000fe2000000001a */
[----:B------:R-:W-:Y:S01]  /*2f60*/  IMAD.SHL.U32 R25, R22, 0x2, RZ ;  /* 0x0000000216197824 */ /* 0x000fe200078e00ff */
[C---:B------:R-:W-:Y:S01]  /*2f70*/  ISETP.GT.AND P4, PT, R92.reuse, 0x3d, PT ;  /* 0x0000003d5c00780c */ /* 0x040fe20003f84270 */
[----:B------:R-:W-:Y:S01]  /*2f80*/  ULDC UR61, c[0x0][0x238] ;  /* 0x00008e00003d7ab9 */ /* 0x000fe20000000800 */
[----:B------:R-:W-:-:S07]  /*2f90*/  ISETP.GT.AND P3, PT, R92, 0x2, PT ;  /* 0x000000025c00780c */ /* 0x000fce0003f64270 */
[----:B------:R-:W-:Y:S02]  /*2fa0*/  @P0 IMAD.MOV.U32 R30, RZ, RZ, R6 ;  /* 0x000000ffff1e0224 */ /* 0x000fe400078e0006 */
[----:B------:R-:W-:Y:S01]  /*2fb0*/  @P0 IMAD.MOV.U32 R31, RZ, RZ, R19 ;  /* 0x000000ffff1f0224 */ /* 0x000fe200078e0013 */
[----:B------:R-:W-:-:S04]  /*2fc0*/  ISETP.GT.AND P2, PT, R92, 0x1, PT ;  /* 0x000000015c00780c */ /* 0x000fc80003f44270 */
[----:B------:R0:W2:Y:S01]  /*2fd0*/  @P0 LDG.E.U8 R26, desc[UR6][R30.64] ;  /* 0x000000061e1a0981 */ /* 0x0000a2000c1e1100 */
[CC--:B------:R-:W-:Y:S02]  /*2fe0*/  IADD3 R36, P0, R87.reuse, R6.reuse, RZ ;  /* 0x0000000657247210 */ /* 0x0c0fe40007f1e0ff */
[----:B------:R-:W-:Y:S02]  /*2ff0*/  IADD3 R32, P1, R6, UR61, RZ ;  /* 0x0000003d06207c10 */ /* 0x000fe4000ff3e0ff */
[----:B------:R-:W-:Y:S02]  /*3000*/  LEA.HI.X.SX32 R37, R87, R19, 0x1, P0 ;  /* 0x0000001357257211 */ /* 0x000fe400000f0eff */
[----:B------:R-:W-:Y:S01]  /*3010*/  IADD3 R34, P0, R25, R6, RZ ;  /* 0x0000000619227210 */ /* 0x000fe20007f1e0ff */
[----:B------:R-:W-:Y:S01]  /*3020*/  IMAD R29, R22, 0x3, RZ ;  /* 0x00000003161d7824 */ /* 0x000fe200078e02ff */
[----:B------:R-:W-:Y:S02]  /*3030*/  PRMT R28, RZ, 0x7610, R28 ;  /* 0x00007610ff1c7816 */ /* 0x000fe4000000001c */
[----:B------:R-:W-:-:S02]  /*3040*/  PRMT R93, RZ, 0x7610, R93 ;  /* 0x00007610ff5d7816 */ /* 0x000fc4000000005d */
[----:B------:R-:W-:Y:S02]  /*3050*/  PRMT R24, RZ, 0x7610, R24 ;  /* 0x00007610ff187816 */ /* 0x000fe40000000018 */
[-C--:B------:R-:W-:Y:S01]  /*3060*/  LEA.HI.X.SX32 R35, R25, R19.reuse, 0x1, P0 ;  /* 0x0000001319237211 */ /* 0x080fe200000f0eff */
[----:B------:R1:W3:Y:S01]  /*3070*/  @P4 LDG.E.U8 R28, desc[UR6][R36.64] ;  /* 0x00000006241c4981 */ /* 0x0002e2000c1e1100 */
[C---:B------:R-:W-:Y:S01]  /*3080*/  LEA.HI.X.SX32 R33, R22.reuse, R19, 0x1, P1 ;  /* 0x0000001316217211 */ /* 0x040fe200008f0eff */
[C---:B------:R-:W-:Y:S01]  /*3090*/  IMAD.SHL.U32 R27, R22.reuse, 0x4, RZ ;  /* 0x00000004161b7824 */ /* 0x040fe200078e00ff */
[----:B0-----:R-:W-:Y:S01]  /*30a0*/  IADD3 R30, P0, R29, R6, RZ ;  /* 0x000000061d1e7210 */ /* 0x001fe20007f1e0ff */
[----:B------:R-:W4:Y:S01]  /*30b0*/  @P3 LDG.E.U8 R93, desc[UR6][R34.64] ;  /* 0x00000006225d3981 */ /* 0x000f22000c1e1100 */
[----:B------:R-:W-:Y:S01]  /*30c0*/  IMAD R25, R22, 0x5, RZ ;  /* 0x0000000516197824 */ /* 0x000fe200078e02ff */
[C---:B------:R-:W-:Y:S02]  /*30d0*/  ISETP.GT.AND P3, PT, R92.reuse, 0x4, PT ;  /* 0x000000045c00780c */ /* 0x040fe40003f64270 */
[----:B------:R0:W5:Y:S01]  /*30e0*/  @P2 LDG.E.U8 R24, desc[UR6][R32.64] ;  /* 0x0000000620182981 */ /* 0x000162000c1e1100 */
[----:B------:R-:W-:-:S02]  /*30f0*/  ISETP.GT.AND P4, PT, R92, 0x5, PT ;  /* 0x000000055c00780c */ /* 0x000fc40003f84270 */
[----:B------:R-:W-:Y:S02]  /*3100*/  ISETP.GT.AND P2, PT, R92, 0x3, PT ;  /* 0x000000035c00780c */ /* 0x000fe40003f44270 */
[----:B------:R-:W-:Y:S02]  /*3110*/  LEA.HI.X.SX32 R31, R29, R19, 0x1, P0 ;  /* 0x000000131d1f7211 */ /* 0x000fe400000f0eff */
[-C--:B-1----:R-:W-:Y:S02]  /*3120*/  IADD3 R36, P1, R27, R6.reuse, RZ ;  /* 0x000000061b247210 */ /* 0x082fe40007f3e0ff */
[----:B0-----:R-:W-:Y:S01]  /*3130*/  IADD3 R32, P0, R25, R6, RZ ;  /* 0x0000000619207210 */ /* 0x001fe20007f1e0ff */
[----:B------:R-:W-:Y:S01]  /*3140*/  IMAD R29, R22, 0x6, RZ ;  /* 0x00000006161d7824 */ /* 0x000fe200078e02ff */
[----:B------:R-:W-:Y:S02]  /*3150*/  PRMT R78, RZ, 0x7610, R78 ;  /* 0x00007610ff4e7816 */ /* 0x000fe4000000004e */
[----:B------:R-:W-:-:S02]  /*3160*/  PRMT R34, RZ, 0x7610, R34 ;  /* 0x00007610ff227816 */ /* 0x000fc40000000022 */
[----:B------:R-:W-:Y:S02]  /*3170*/  PRMT R59, RZ, 0x7610, R59 ;  /* 0x00007610ff3b7816 */ /* 0x000fe4000000003b */
[-C--:B------:R-:W-:Y:S02]  /*3180*/  LEA.HI.X.SX32 R37, R27, R19.reuse, 0x1, P1 ;  /* 0x000000131b257211 */ /* 0x080fe400008f0eff */
[----:B------:R-:W-:Y:S01]  /*3190*/  LEA.HI.X.SX32 R33, R25, R19, 0x1, P0 ;  /* 0x0000001319217211 */ /* 0x000fe200000f0eff */
[C---:B------:R-:W-:Y:S01]  /*31a0*/  IMAD R27, R22.reuse, 0x7, RZ ;  /* 0x00000007161b7824 */ /* 0x040fe200078e02ff */
[----:B------:R-:W-:Y:S01]  /*31b0*/  IADD3 R38, P0, R29, R6, RZ ;  /* 0x000000061d267210 */ /* 0x000fe20007f1e0ff */
[----:B------:R0:W3:Y:S01]  /*31c0*/  @P3 LDG.E.U8 R78, desc[UR6][R36.64] ;  /* 0x00000006244e3981 */ /* 0x0000e2000c1e1100 */
[----:B------:R-:W-:Y:S01]  /*31d0*/  IMAD.SHL.U32 R25, R22, 0x8, RZ ;  /* 0x0000000816197824 */ /* 0x000fe200078e00ff */
[C---:B------:R-:W-:Y:S02]  /*31e0*/  ISETP.GT.AND P3, PT, R92.reuse, 0x7, PT ;  /* 0x000000075c00780c */ /* 0x040fe40003f64270 */
[----:B------:R-:W3:Y:S01]  /*31f0*/  @P4 LDG.E.U8 R34, desc[UR6][R32.64] ;  /* 0x0000000620224981 */ /* 0x000ee2000c1e1100 */
[----:B------:R-:W-:-:S03]  /*3200*/  ISETP.GT.AND P4, PT, R92, 0x8, PT ;  /* 0x000000085c00780c */ /* 0x000fc60003f84270 */
[----:B------:R1:W3:Y:S01]  /*3210*/  @P2 LDG.E.U8 R59, desc[UR6][R30.64] ;  /* 0x000000061e3b2981 */ /* 0x0002e2000c1e1100 */
[----:B------:R-:W-:Y:S02]  /*3220*/  ISETP.GT.AND P2, PT, R92, 0x6, PT ;  /* 0x000000065c00780c */ /* 0x000fe40003f44270 */
[----:B------:R-:W-:Y:S02]  /*3230*/  LEA.HI.X.SX32 R39, R29, R19, 0x1, P0 ;  /* 0x000000131d277211 */ /* 0x000fe400000f0eff */
[-C--:B0-----:R-:W-:Y:S01]  /*3240*/  IADD3 R36, P0, R25, R6.reuse, RZ ;  /* 0x0000000619247210 */ /* 0x081fe20007f1e0ff */
[----:B------:R-:W-:Y:S01]  /*3250*/  IMAD R29, R22, 0x9, RZ ;  /* 0x00000009161d7824 */ /* 0x000fe200078e02ff */
[----:B------:R-:W-:Y:S02]  /*3260*/  PRMT R95, RZ, 0x7610, R95 ;  /* 0x00007610ff5f7816 */ /* 0x000fe4000000005f */
[----:B-1----:R-:W-:Y:S02]  /*3270*/  IADD3 R30, P1, R27, R6, RZ ;  /* 0x000000061b1e7210 */ /* 0x002fe40007f3e0ff */
[----:B------:R-:W-:-:S02]  /*3280*/  PRMT R112, RZ, 0x7610, R112 ;  /* 0x00007610ff707816 */ /* 0x000fc40000000070 */
[----:B------:R-:W-:Y:S02]  /*3290*/  PRMT R77, RZ, 0x7610, R77 ;  /* 0x00007610ff4d7816 */ /* 0x000fe4000000004d */
[-C--:B------:R-:W-:Y:S02]  /*32a0*/  LEA.HI.X.SX32 R31, R27, R19.reuse, 0x1, P1 ;  /* 0x000000131b1f7211 */ /* 0x080fe400008f0eff */
[----:B------:R-:W-:Y:S01]  /*32b0*/  LEA.HI.X.SX32 R37, R25, R19, 0x1, P0 ;  /* 0x0000001319257211 */ /* 0x000fe200000f0eff */
[C---:B------:R-:W-:Y:S01]  /*32c0*/  IMAD R27, R22.reuse, 0xa, RZ ;  /* 0x0000000a161b7824 */ /* 0x040fe200078e02ff */
[----:B------:R-:W-:Y:S01]  /*32d0*/  IADD3 R32, P0, R29, R6, RZ ;  /* 0x000000061d207210 */ /* 0x000fe20007f1e0ff */
[----:B------:R0:W3:Y:S01]  /*32e0*/  @P3 LDG.E.U8 R95, desc[UR6][R30.64] ;  /* 0x000000061e5f3981 */ /* 0x0000e2000c1e1100 */
[----:B------:R-:W-:Y:S01]  /*32f0*/  IMAD R25, R22, 0xb, RZ ;  /* 0x0000000b16197824 */ /* 0x000fe200078e02ff */
[C---:B------:R-:W-:Y:S02]  /*3300*/  ISETP.GT.AND P3, PT, R92.reuse, 0xa, PT ;  /* 0x0000000a5c00780c */ /* 0x040fe40003f64270 */
[----:B------:R1:W3:Y:S01]  /*3310*/  @P4 LDG.E.U8 R112, desc[UR6][R36.64] ;  /* 0x0000000624704981 */ /* 0x0002e2000c1e1100 */
[----:B------:R-:W-:-:S03]  /*3320*/  ISETP.GT.AND P4, PT, R92, 0xb, PT ;  /* 0x0000000b5c00780c */ /* 0x000fc60003f84270 */
[----:B------:R1:W3:Y:S01]  /*3330*/  @P2 LDG.E.U8 R77, desc[UR6][R38.64] ;  /* 0x00000006264d2981 */ /* 0x0002e2000c1e1100 */
[----:B------:R-:W-:Y:S02]  /*3340*/  ISETP.GT.AND P2, PT, R92, 0x9, PT ;  /* 0x000000095c00780c */ /* 0x000fe40003f44270 */
[----:B------:R-:W-:Y:S02]  /*3350*/  LEA.HI.X.SX32 R33, R29, R19, 0x1, P0 ;  /* 0x000000131d217211 */ /* 0x000fe400000f0eff */
[-C--:B------:R-:W-:Y:S02]  /*3360*/  IADD3 R56, P1, R27, R6.reuse, RZ ;  /* 0x000000061b387210 */ /* 0x080fe40007f3e0ff */
[----:B0-----:R-:W-:Y:S01]  /*3370*/  IADD3 R30, P0, R25, R6, RZ ;  /* 0x00000006191e7210 */ /* 0x001fe20007f1e0ff */
[----:B------:R-:W-:Y:S01]  /*3380*/  IMAD R29, R22, 0xc, RZ ;  /* 0x0000000c161d7824 */ /* 0x000fe200078e02ff */
[----:B-1----:R-:W-:Y:S02]  /*3390*/  PRMT R37, RZ, 0x7610, R37 ;  /* 0x00007610ff257816 */ /* 0x002fe40000000025 */
[----:B------:R-:W-:-:S02]  /*33a0*/  PRMT R39, RZ, 0x7610, R39 ;  /* 0x00007610ff277816 */ /* 0x000fc40000000027 */
[----:B------:R-:W-:Y:S02]  /*33b0*/  PRMT R100, RZ, 0x7610, R100 ;  /* 0x00007610ff647816 */ /* 0x000fe40000000064 */
[-C--:B------:R-:W-:Y:S02]  /*33c0*/  LEA.HI.X.SX32 R57, R27, R19.reuse, 0x1, P1 ;  /* 0x000000131b397211 */ /* 0x080fe400008f0eff */
[----:B------:R-:W-:Y:S01]  /*33d0*/  LEA.HI.X.SX32 R31, R25, R19, 0x1, P0 ;  /* 0x00000013191f7211 */ /* 0x000fe200000f0eff */
[C---:B------:R-:W-:Y:S01]  /*33e0*/  IMAD R27, R22.reuse, 0xd, RZ ;  /* 0x0000000d161b7824 */ /* 0x040fe200078e02ff */
[----:B------:R-:W-:Y:S01]  /*33f0*/  IADD3 R96, P0, R29, R6, RZ ;  /* 0x000000061d607210 */ /* 0x000fe20007f1e0ff */
[----:B------:R-:W3:Y:S01]  /*3400*/  @P3 LDG.E.U8 R39, desc[UR6][R56.64] ;  /* 0x0000000638273981 */ /* 0x000ee2000c1e1100 */
[----:B------:R-:W-:Y:S01]  /*3410*/  IMAD R25, R22, 0xe, RZ ;  /* 0x0000000e16197824 */ /* 0x000fe200078e02ff */
[C---:B------:R-:W-:Y:S02]  /*3420*/  ISETP.GT.AND P3, PT, R92.reuse, 0xd, PT ;  /* 0x0000000d5c00780c */ /* 0x040fe40003f64270 */
[----:B------:R-:W3:Y:S01]  /*3430*/  @P4 LDG.E.U8 R37, desc[UR6][R30.64] ;  /* 0x000000061e254981 */ /* 0x000ee2000c1e1100 */
[----:B------:R-:W-:-:S03]  /*3440*/  ISETP.GT.AND P4, PT, R92, 0xe, PT ;  /* 0x0000000e5c00780c */ /* 0x000fc60003f84270 */
[----:B------:R0:W3:Y:S01]  /*3450*/  @P2 LDG.E.U8 R100, desc[UR6][R32.64] ;  /* 0x0000000620642981 */ /* 0x0000e2000c1e1100 */
[----:B------:R-:W-:Y:S02]  /*3460*/  ISETP.GT.AND P2, PT, R92, 0xc, PT ;  /* 0x0000000c5c00780c */ /* 0x000fe40003f44270 */
[-C--:B------:R-:W-:Y:S02]  /*3470*/  LEA.HI.X.SX32 R97, R29, R19.reuse, 0x1, P0 ;  /* 0x000000131d617211 */ /* 0x080fe400000f0eff */
[-C--:B------:R-:W-:Y:S02]  /*3480*/  IADD3 R98, P0, R25, R6.reuse, RZ ;  /* 0x0000000619627210 */ /* 0x080fe40007f1e0ff */
[C---:B0-----:R-:W-:Y:S02]  /*3490*/  IADD3 R32, P1, R27.reuse, R6, RZ ;  /* 0x000000061b207210 */ /* 0x041fe40007f3e0ff */
[----:B------:R-:W-:Y:S02]  /*34a0*/  PRMT R56, RZ, 0x7610, R56 ;  /* 0x00007610ff387816 */ /* 0x000fe40000000038 */
[----:B------:R-:W-:Y:S01]  /*34b0*/  LEA.HI.X.SX32 R33, R27, R19, 0x1, P1 ;  /* 0x000000131b217211 */ /* 0x000fe200008f0eff */
[----:B------:R-:W-:Y:S01]  /*34c0*/  IMAD R27, R22, 0xf, RZ ;  /* 0x0000000f161b7824 */ /* 0x000fe200078e02ff */
[----:B------:R-:W-:-:S02]  /*34d0*/  PRMT R29, RZ, 0x7610, R29 ;  /* 0x00007610ff1d7816 */ /* 0x000fc4000000001d */
[----:B------:R-:W-:Y:S02]  /*34e0*/  LEA.HI.X.SX32 R99, R25, R19, 0x1, P0 ;  /* 0x0000001319637211 */ /* 0x000fe400000f0eff */
[----:B------:R-:W-:Y:S01]  /*34f0*/  PRMT R58, RZ, 0x7610, R58 ;  /* 0x00007610ff3a7816 */ /* 0x000fe2000000003a */
[C---:B------:R-:W-:Y:S01]  /*3500*/  IMAD R25, R22.reuse, 0x11, RZ ;  /* 0x0000001116197824 */ /* 0x040fe200078e02ff */
[----:B------:R-:W-:Y:S01]  /*3510*/  IADD3 R102, P0, R27, R6, RZ ;  /* 0x000000061b667210 */ /* 0x000fe20007f1e0ff */
[----:B------:R0:W3:Y:S01]  /*3520*/  @P3 LDG.E.U8 R56, desc[UR6][R32.64] ;  /* 0x0000000620383981 */ /* 0x0000e2000c1e1100 */
[----:B------:R-:W-:Y:S01]  /*3530*/  IMAD.SHL.U32 R31, R22, 0x10, RZ ;  /* 0x00000010161f7824 */ /* 0x000fe200078e00ff */
[C---:B------:R-:W-:Y:S02]  /*3540*/  ISETP.GT.AND P3, PT, R92.reuse, 0x10, PT ;  /* 0x000000105c00780c */ /* 0x040fe40003f64270 */
[----:B------:R-:W3:Y:S01]  /*3550*/  @P4 LDG.E.U8 R29, desc[UR6][R98.64] ;  /* 0x00000006621d4981 */ /* 0x000ee2000c1e1100 */
[----:B------:R-:W-:-:S02]  /*3560*/  ISETP.GT.AND P4, PT, R92, 0x11, PT ;  /* 0x000000115c00780c */ /* 0x000fc40003f84270 */
[-C--:B------:R-:W-:Y:S01]  /*3570*/  LEA.HI.X.SX32 R103, R27, R19.reuse, 0x1, P0 ;  /* 0x000000131b677211 */ /* 0x080fe200000f0eff */
[----:B------:R1:W3:Y:S01]  /*3580*/  @P2 LDG.E.U8 R58, desc[UR6][R96.64] ;  /* 0x00000006603a2981 */ /* 0x0002e2000c1e1100 */
[----:B------:R-:W-:Y:S02]  /*3590*/  ISETP.GT.AND P2, PT, R92, 0xf, PT ;  /* 0x0000000f5c00780c */ /* 0x000fe40003f44270 */
[CC--:B0-----:R-:W-:Y:S02]  /*35a0*/  IADD3 R32, P0, R25.reuse, R6.reuse, RZ ;  /* 0x0000000619207210 */ /* 0x0c1fe40007f1e0ff */
[----:B------:R-:W-:Y:S02]  /*35b0*/  PRMT R30, RZ, 0x7610, R30 ;  /* 0x00007610ff1e7816 */ /* 0x000fe4000000001e */
[----:B------:R-:W-:Y:S02]  /*35c0*/  LEA.HI.X.SX32 R33, R25, R19, 0x1, P0 ;  /* 0x0000001319217211 */ /* 0x000fe400000f0eff */
[----:B-1----:R-:W-:Y:S01]  /*35d0*/  IADD3 R96, P1, R31, R6, RZ ;  /* 0x000000061f607210 */ /* 0x002fe20007f3e0ff */
[----:B------:R-:W-:Y:S01]  /*35e0*/  IMAD R25, R22, 0x12, RZ ;  /* 0x0000001216197824 */ /* 0x000fe200078e02ff */
[----:B------:R-:W-:-:S02]  /*35f0*/  PRMT R76, RZ, 0x7610, R76 ;  /* 0x00007610ff4c7816 */ /* 0x000fc4000000004c */
[----:B------:R-:W-:Y:S02]  /*3600*/  LEA.HI.X.SX32 R97, R31, R19, 0x1, P1 ;  /* 0x000000131f617211 */ /* 0x000fe400008f0eff */
[----:B------:R-:W-:Y:S01]  /*3610*/  PRMT R27, RZ, 0x7610, R27 ;  /* 0x00007610ff1b7816 */ /* 0x000fe2000000001b */
[C---:B------:R-:W-:Y:S01]  /*3620*/  IMAD R31, R22.reuse, 0x14, RZ ;  /* 0x00000014161f7824 */ /* 0x040fe200078e02ff */
[----:B------:R-:W-:Y:S01]  /*3630*/  IADD3 R98, P0, R25, R6, RZ ;  /* 0x0000000619627210 */ /* 0x000fe20007f1e0ff */
[----:B------:R-:W4:Y:S01]  /*3640*/  @P3 LDG.E.U8 R30, desc[UR6][R96.64] ;  /* 0x00000006601e3981 */ /* 0x000f22000c1e1100 */
[----:B------:R-:W-:Y:S01]  /*3650*/  IMAD R35, R22, 0x13, RZ ;  /* 0x0000001316237824 */ /* 0x000fe200078e02ff */
[C---:B------:R-:W-:Y:S02]  /*3660*/  ISETP.GT.AND P3, PT, R92.reuse, 0x13, PT ;  /* 0x000000135c00780c */ /* 0x040fe40003f64270 */
[----:B------:R-:W3:Y:S01]  /*3670*/  @P4 LDG.E.U8 R76, desc[UR6][R32.64] ;  /* 0x00000006204c4981 */ /* 0x000ee2000c1e1100 */
[----:B------:R-:W-:-:S02]  /*3680*/  ISETP.GT.AND P4, PT, R92, 0x14, PT ;  /* 0x000000145c00780c */ /* 0x000fc40003f84270 */
[----:B------:R-:W-:Y:S01]  /*3690*/  LEA.HI.X.SX32 R99, R25, R19, 0x1, P0 ;  /* 0x0000001319637211 */ /* 0x000fe200000f0eff */
[----:B------:R0:W3:Y:S01]  /*36a0*/  @P2 LDG.E.U8 R27, desc[UR6][R102.64] ;  /* 0x00000006661b2981 */ /* 0x0000e2000c1e1100 */
[----:B------:R-:W-:Y:S02]  /*36b0*/  ISETP.GT.AND P2, PT, R92, 0x12, PT ;  /* 0x000000125c00780c */ /* 0x000fe40003f44270 */
[-C--:B------:R-:W-:Y:S02]  /*36c0*/  IADD3 R104, P0, R31, R6.reuse, RZ ;  /* 0x000000061f687210 */ /* 0x080fe40007f1e0ff */
[----:B------:R-:W-:Y:S02]  /*36d0*/  PRMT R25, RZ, 0x7610, R25 ;  /* 0x00007610ff197816 */ /* 0x000fe40000000019 */
[----:B------:R-:W-:Y:S02]  /*36e0*/  PRMT R94, RZ, 0x7610, R94 ;  /* 0x00007610ff5e7816 */ /* 0x000fe4000000005e */
[----:B0-----:R-:W-:-:S02]  /*36f0*/  IADD3 R102, P1, R35, R6, RZ ;  /* 0x0000000623667210 */ /* 0x001fc40007f3e0ff */
[-C--:B------:R-:W-:Y:S01]  /*3700*/  LEA.HI.X.SX32 R105, R31, R19.reuse, 0x1, P0 ;  /* 0x000000131f697211 */ /* 0x080fe200000f0eff */
[C---:B------:R-:W-:Y:S01]  /*3710*/  IMAD R31, R22.reuse, 0x15, RZ ;  /* 0x00000015161f7824 */ /* 0x040fe200078e02ff */
[----:B------:R-:W-:Y:S02]  /*3720*/  LEA.HI.X.SX32 R103, R35, R19, 0x1, P1 ;  /* 0x0000001323677211 */ /* 0x000fe400008f0eff */
[----:B------:R-:W-:Y:S01]  /*3730*/  PRMT R79, RZ, 0x7610, R79 ;  /* 0x00007610ff4f7816 */ /* 0x000fe2000000004f */
[----:B------:R-:W3:Y:S01]  /*3740*/  @P4 LDG.E.U8 R94, desc[UR6][R104.64] ;  /* 0x00000006685e4981 */ /* 0x000ee2000c1e1100 */
[C---:B------:R-:W-:Y:S01]  /*3750*/  IMAD R35, R22.reuse, 0x16, RZ ;  /* 0x0000001616237824 */ /* 0x040fe200078e02ff */
[----:B------:R-:W-:Y:S01]  /*3760*/  IADD3 R110, P0, R31, R6, RZ ;  /* 0x000000061f6e7210 */ /* 0x000fe20007f1e0ff */
[----:B------:R-:W-:Y:S01]  /*3770*/  IMAD R33, R22, 0x17, RZ ;  /* 0x0000001716217824 */ /* 0x000fe200078e02ff */
[----:B------:R0:W3:Y:S01]  /*3780*/  @P3 LDG.E.U8 R25, desc[UR6][R102.64] ;  /* 0x0000000666193981 */ /* 0x0000e2000c1e1100 */
[----:B------:R-:W-:-:S02]  /*3790*/  ISETP.GT.AND P3, PT, R92, 0x16, PT ;  /* 0x000000165c00780c */ /* 0x000fc40003f64270 */
[C---:B------:R-:W-:Y:S01]  /*37a0*/  ISETP.GT.AND P4, PT, R92.reuse, 0x17, PT ;  /* 0x000000175c00780c */ /* 0x040fe20003f84270 */
[----:B------:R-:W3:Y:S01]  /*37b0*/  @P2 LDG.E.U8 R79, desc[UR6][R98.64] ;  /* 0x00000006624f2981 */ /* 0x000ee2000c1e1100 */
[----:B------:R-:W-:Y:S02]  /*37c0*/  ISETP.GT.AND P2, PT, R92, 0x15, PT ;  /* 0x000000155c00780c */ /* 0x000fe40003f44270 */
[----:B------:R-:W-:Y:S02]  /*37d0*/  LEA.HI.X.SX32 R111, R31, R19, 0x1, P0 ;  /* 0x000000131f6f7211 */ /* 0x000fe400000f0eff */
[-C--:B------:R-:W-:Y:S02]  /*37e0*/  IADD3 R96, P1, R35, R6.reuse, RZ ;  /* 0x0000000623607210 */ /* 0x080fe40007f3e0ff */
[----:B------:R-:W-:Y:S01]  /*37f0*/  IADD3 R106, P0, R33, R6, RZ ;  /* 0x00000006216a7210 */ /* 0x000fe20007f1e0ff */
[----:B------:R-:W-:Y:S01]  /*3800*/  IMAD R36, R22, 0x18, RZ ;  /* 0x0000001816247824 */ /* 0x000fe200078e02ff */
[----:B------:R-:W-:-:S02]  /*3810*/  PRMT R31, RZ, 0x7610, R31 ;  /* 0x00007610ff1f7816 */ /* 0x000fc4000000001f */
[----:B------:R-:W-:Y:S02]  /*3820*/  PRMT R57, RZ, 0x7610, R57 ;  /* 0x00007610ff397816 */ /* 0x000fe40000000039 */
[-C--:B------:R-:W-:Y:S02]  /*3830*/  LEA.HI.X.SX32 R97, R35, R19.reuse, 0x1, P1 ;  /* 0x0000001323617211 */ /* 0x080fe400008f0eff */
[----:B------:R-:W-:Y:S02]  /*3840*/  LEA.HI.X.SX32 R107, R33, R19, 0x1, P0 ;  /* 0x00000013216b7211 */ /* 0x000fe400000f0eff */
[----:B------:R-:W-:Y:S01]  /*3850*/  PRMT R32, RZ, 0x7610, R32 ;  /* 0x00007610ff207816 */ /* 0x000fe20000000020 */
[----:B------:R-:W-:Y:S01]  /*3860*/  IMAD R35, R22, 0x19, RZ ;  /* 0x0000001916237824 */ /* 0x000fe200078e02ff */
[----:B------:R-:W-:Y:S01]  /*3870*/  IADD3 R108, P0, R36, R6, RZ ;  /* 0x00000006246c7210 */ /* 0x000fe20007f1e0ff */
[----:B------:R-:W-:Y:S01]  /*3880*/  IMAD R33, R22, 0x1a, RZ ;  /* 0x0000001a16217824 */ /* 0x000fe200078e02ff */
[----:B------:R1:W3:Y:S01]  /*3890*/  @P3 LDG.E.U8 R31, desc[UR6][R96.64] ;  /* 0x00000006601f3981 */ /* 0x0002e2000c1e1100 */
[----:B------:R-:W-:-:S03]  /*38a0*/  ISETP.GT.AND P3, PT, R92, 0x19, PT ;  /* 0x000000195c00780c */ /* 0x000fc60003f64270 */
[----:B------:R1:W3:Y:S01]  /*38b0*/  @P4 LDG.E.U8 R57, desc[UR6][R106.64] ;  /* 0x000000066a394981 */ /* 0x0002e2000c1e1100 */
[----:B------:R-:W-:Y:S02]  /*38c0*/  ISETP.GT.AND P4, PT, R92, 0x1a, PT ;  /* 0x0000001a5c00780c */ /* 0x000fe40003f84270 */
[-C--:B------:R-:W-:Y:S01]  /*38d0*/  LEA.HI.X.SX32 R109, R36, R19.reuse, 0x1, P0 ;  /* 0x00000013246d7211 */ /* 0x080fe200000f0eff */
[----:B------:R-:W3:Y:S01]  /*38e0*/  @P2 LDG.E.U8 R32, desc[UR6][R110.64] ;  /* 0x000000066e202981 */ /* 0x000ee2000c1e1100 */
[----:B------:R-:W-:Y:S02]  /*38f0*/  ISETP.GT.AND P2, PT, R92, 0x18, PT ;  /* 0x000000185c00780c */ /* 0x000fe40003f44270 */
[-C--:B0-----:R-:W-:Y:S02]  /*3900*/  IADD3 R102, P1, R35, R6.reuse, RZ ;  /* 0x0000000623667210 */ /* 0x081fe40007f3e0ff */
[----:B------:R-:W-:Y:S02]  /*3910*/  IADD3 R104, P0, R33, R6, RZ ;  /* 0x0000000621687210 */ /* 0x000fe40007f1e0ff */
[----:B------:R-:W-:-:S02]  /*3920*/  LEA.HI.X.SX32 R103, R35, R19, 0x1, P1 ;  /* 0x0000001323677211 */ /* 0x000fc400008f0eff */
[----:B------:R-:W-:Y:S01]  /*3930*/  LEA.HI.X.SX32 R105, R33, R19, 0x1, P0 ;  /* 0x0000001321697211 */ /* 0x000fe200000f0eff */
[C---:B------:R-:W-:Y:S01]  /*3940*/  IMAD R33, R22.reuse, 0x1b, RZ ;  /* 0x0000001b16217824 */ /* 0x040fe200078e02ff */
[----:B-1----:R-:W-:Y:S02]  /*3950*/  PRMT R96, RZ, 0x7610, R96 ;  /* 0x00007610ff607816 */ /* 0x002fe40000000060 */
[----:B------:R-:W-:Y:S02]  /*3960*/  PRMT R35, RZ, 0x7610, R35 ;  /* 0x00007610ff237816 */ /* 0x000fe40000000023 */
[----:B------:R-:W-:Y:S01]  /*3970*/  PRMT R98, RZ, 0x7610, R98 ;  /* 0x00007610ff627816 */ /* 0x000fe20000000062 */
[C---:B------:R-:W-:Y:S01]  /*3980*/  IMAD R36, R22.reuse, 0x1c, RZ ;  /* 0x0000001c16247824 */ /* 0x040fe200078e02ff */
[----:B------:R-:W-:Y:S01]  /*3990*/  IADD3 R106, P0, R33, R6, RZ ;  /* 0x00000006216a7210 */ /* 0x000fe20007f1e0ff */
[----:B------:R-:W-:Y:S01]  /*39a0*/  IMAD R97, R22, 0x1d, RZ ;  /* 0x0000001d16617824 */ /* 0x000fe200078e02ff */
[----:B------:R0:W3:Y:S01]  /*39b0*/  @P3 LDG.E.U8 R96, desc[UR6][R102.64] ;  /* 0x0000000666603981 */ /* 0x0000e2000c1e1100 */
[----:B------:R-:W-:-:S03]  /*39c0*/  ISETP.GT.AND P3, PT, R92, 0x1c, PT ;  /* 0x0000001c5c00780c */ /* 0x000fc60003f64270 */
[----:B------:R-:W3:Y:S01]  /*39d0*/  @P4 LDG.E.U8 R35, desc[UR6][R104.64] ;  /* 0x0000000668234981 */ /* 0x000ee2000c1e1100 */
[C---:B------:R-:W-:Y:S02]  /*39e0*/  ISETP.GT.AND P4, PT, R92.reuse, 0x1d, PT ;  /* 0x0000001d5c00780c */ /* 0x040fe40003f84270 */
[----:B------:R-:W-:Y:S01]  /*39f0*/  LEA.HI.X.SX32 R107, R33, R19, 0x1, P0 ;  /* 0x00000013216b7211 */ /* 0x000fe200000f0eff */
[----:B------:R1:W3:Y:S01]  /*3a00*/  @P2 LDG.E.U8 R98, desc[UR6][R108.64] ;  /* 0x000000066c622981 */ /* 0x0002e2000c1e1100 */
[----:B------:R-:W-:Y:S02]  /*3a10*/  ISETP.GT.AND P2, PT, R92, 0x1b, PT ;  /* 0x0000001b5c00780c */ /* 0x000fe40003f44270 */
[-C--:B0-----:R-:W-:Y:S02]  /*3a20*/  IADD3 R102, P0, R97, R6.reuse, RZ ;  /* 0x0000000661667210 */ /* 0x081fe40007f1e0ff */
[----:B------:R-:W-:Y:S02]  /*3a30*/  PRMT R38, RZ, 0x7610, R38 ;  /* 0x00007610ff267816 */ /* 0x000fe40000000026 */
[----:B-1----:R-:W-:-:S02]  /*3a40*/  IADD3 R108, P1, R36, R6, RZ ;  /* 0x00000006246c7210 */ /* 0x002fc40007f3e0ff */
[-C--:B------:R-:W-:Y:S02]  /*3a50*/  LEA.HI.X.SX32 R103, R97, R19.reuse, 0x1, P0 ;  /* 0x0000001361677211 */ /* 0x080fe400000f0eff */
[----:B------:R-:W-:Y:S01]  /*3a60*/  LEA.HI.X.SX32 R109, R36, R19, 0x1, P1 ;  /* 0x00000013246d7211 */ /* 0x000fe200008f0eff */
[C---:B------:R-:W-:Y:S01]  /*3a70*/  IMAD R97, R22.reuse, 0x1e, RZ ;  /* 0x0000001e16617824 */ /* 0x040fe200078e02ff */
[----:B------:R-:W-:Y:S02]  /*3a80*/  PRMT R36, RZ, 0x7610, R36 ;  /* 0x00007610ff247816 */ /* 0x000fe40000000024 */
[----:B------:R-:W-:Y:S01]  /*3a90*/  PRMT R33, RZ, 0x7610, R33 ;  /* 0x00007610ff217816 */ /* 0x000fe20000000021 */
[C---:B------:R-:W-:Y:S01]  /*3aa0*/  IMAD R101, R22.reuse, 0x1f, RZ ;  /* 0x0000001f16657824 */ /* 0x040fe200078e02ff */
[----:B------:R0:W3:Y:S01]  /*3ab0*/  @P3 LDG.E.U8 R38, desc[UR6][R108.64] ;  /* 0x000000066c263981 */ /* 0x0000e2000c1e1100 */
[----:B------:R-:W-:Y:S01]  /*3ac0*/  IADD3 R104, P0, R97, R6, RZ ;  /* 0x0000000661687210 */ /* 0x000fe20007f1e0ff */
[----:B------:R-:W-:Y:S01]  /*3ad0*/  IMAD.SHL.U32 R110, R22, 0x20, RZ ;  /* 0x00000020166e7824 */ /* 0x000fe200078e00ff */
[C---:B------:R-:W-:Y:S01]  /*3ae0*/  ISETP.GT.AND P3, PT, R92.reuse, 0x1f, PT ;  /* 0x0000001f5c00780c */ /* 0x040fe20003f64270 */
[----:B------:R-:W3:Y:S01]  /*3af0*/  @P4 LDG.E.U8 R36, desc[UR6][R102.64] ;  /* 0x0000000666244981 */ /* 0x000ee2000c1e1100 */
[----:B------:R-:W-:-:S02]  /*3b00*/  ISETP.GT.AND P4, PT, R92, 0x20, PT ;  /* 0x000000205c00780c */ /* 0x000fc40003f84270 */
[----:B------:R-:W-:Y:S01]  /*3b10*/  LEA.HI.X.SX32 R105, R97, R19, 0x1, P0 ;  /* 0x0000001361697211 */ /* 0x000fe200000f0eff */
[----:B------:R1:W3:Y:S01]  /*3b20*/  @P2 LDG.E.U8 R33, desc[UR6][R106.64] ;  /* 0x000000066a212981 */ /* 0x0002e2000c1e1100 */
[----:B------:R-:W-:Y:S02]  /*3b30*/  ISETP.GT.AND P2, PT, R92, 0x1e, PT ;  /* 0x0000001e5c00780c */ /* 0x000fe40003f44270 */
[-C--:B0-----:R-:W-:Y:S02]  /*3b40*/  IADD3 R108, P0, R110, R6.reuse, RZ ;  /* 0x000000066e6c7210 */ /* 0x081fe40007f1e0ff */
[----:B------:R-:W-:Y:S02]  /*3b50*/  PRMT R99, RZ, 0x7610, R99 ;  /* 0x00007610ff637816 */ /* 0x000fe40000000063 */
[----:B-1----:R-:W-:Y:S02]  /*3b60*/  IADD3 R106, P1, R101, R6, RZ ;  /* 0x00000006656a7210 */ /* 0x002fe40007f3e0ff */
[----:B------:R-:W-:-:S02]  /*3b70*/  PRMT R114, RZ, 0x7610, R114 ;  /* 0x00007610ff727816 */ /* 0x000fc40000000072 */
[-C--:B------:R-:W-:Y:S01]  /*3b80*/  LEA.HI.X.SX32 R107, R101, R19.reuse, 0x1, P1 ;  /* 0x00000013656b7211 */ /* 0x080fe200008f0eff */
[----:B------:R-:W-:Y:S01]  /*3b90*/  IMAD R101, R22, 0x21, RZ ;  /* 0x0000002116657824 */ /* 0x000fe200078e02ff */
[----:B------:R-:W-:Y:S02]  /*3ba0*/  LEA.HI.X.SX32 R109, R110, R19, 0x1, P0 ;  /* 0x000000136e6d7211 */ /* 0x000fe400000f0eff */
[----:B------:R-:W-:Y:S01]  /*3bb0*/  PRMT R97, RZ, 0x7610, R97 ;  /* 0x00007610ff617816 */ /* 0x000fe20000000061 */
[----:B------:R0:W3:Y:S01]  /*3bc0*/  @P3 LDG.E.U8 R99, desc[UR6][R106.64] ;  /* 0x000000066a633981 */ /* 0x0000e2000c1e1100 */
[C---:B------:R-:W-:Y:S01]  /*3bd0*/  IMAD R111, R22.reuse, 0x22, RZ ;  /* 0x00000022166f7824 */ /* 0x040fe200078e02ff */
[----:B------:R-:W-:Y:S01]  /*3be0*/  IADD3 R102, P0, R101, R6, RZ ;  /* 0x0000000665667210 */ /* 0x000fe20007f1e0ff */
[----:B------:R-:W-:Y:S01]  /*3bf0*/  IMAD R110, R22, 0x23, RZ ;  /* 0x00000023166e7824 */ /* 0x000fe200078e02ff */
[----:B------:R1:W3:Y:S01]  /*3c00*/  @P4 LDG.E.U8 R114, desc[UR6][R108.64] ;  /* 0x000000066c724981 */ /* 0x0002e2000c1e1100 */
[----:B------:R-:W-:-:S02]  /*3c10*/  ISETP.GT.AND P3, PT, R92, 0x22, PT ;  /* 0x000000225c00780c */ /* 0x000fc40003f64270 */
[C---:B------:R-:W-:Y:S01]  /*3c20*/  ISETP.GT.AND P4, PT, R92.reuse, 0x23, PT ;  /* 0x000000235c00780c */ /* 0x040fe20003f84270 */
[----:B------:R2:W3:Y:S01]  /*3c30*/  @P2 LDG.E.U8 R97, desc[UR6][R104.64] ;  /* 0x0000000668612981 */ /* 0x0004e2000c1e1100 */
[----:B------:R-:W-:Y:S02]  /*3c40*/  LEA.HI.X.SX32 R103, R101, R19, 0x1, P0 ;  /* 0x0000001365677211 */ /* 0x000fe400000f0eff */
[----:B------:R-:W-:Y:S02]  /*3c50*/  ISETP.GT.AND P2, PT, R92, 0x21, PT ;  /* 0x000000215c00780c */ /* 0x000fe40003f44270 */
[-C--:B0-----:R-:W-:Y:S01]  /*3c60*/  IADD3 R106, P0, R110, R6.reuse, RZ ;  /* 0x000000066e6a7210 */ /* 0x081fe20007f1e0ff */
[----:B-1----:R-:W-:Y:S01]  /*3c70*/  IMAD R109, R22, 0x24, RZ ;  /* 0x00000024166d7824 */ /* 0x002fe200078e02ff */
[----:B------:R-:W-:Y:S02]  /*3c80*/  PRMT R101, RZ, 0x7610, R101 ;  /* 0x00007610ff657816 */ /* 0x000fe40000000065 */
[----:B--2---:R-:W-:-:S02]  /*3c90*/  IADD3 R104, P1, R111, R6, RZ ;  /* 0x000000066f687210 */ /* 0x004fc40007f3e0ff */
[----:B------:R-:W-:Y:S02]  /*3ca0*/  PRMT R113, RZ, 0x7610, R113 ;  /* 0x00007610ff717816 */ /* 0x000fe40000000071 */
[-C--:B------:R-:W-:Y:S02]  /*3cb0*/  LEA.HI.X.SX32 R105, R111, R19.reuse, 0x1, P1 ;  /* 0x000000136f697211 */ /* 0x080fe400008f0eff */
[----:B------:R-:W-:Y:S02]  /*3cc0*/  LEA.HI.X.SX32 R107, R110, R19, 0x1, P0 ;  /* 0x000000136e6b7211 */ /* 0x000fe400000f0eff */
[----:B------:R-:W-:Y:S01]  /*3cd0*/  PRMT R116, RZ, 0x7610, R116 ;  /* 0x00007610ff747816 */ /* 0x000fe20000000074 */
[----:B------:R0:W2:Y:S01]  /*3ce0*/  @P3 LDG.E.U8 R101, desc[UR6][R104.64] ;  /* 0x0000000668653981 */ /* 0x0000a2000c1e1100 */
[C---:B------:R-:W-:Y:S01]  /*3cf0*/  IMAD R111, R22.reuse, 0x25, RZ ;  /* 0x00000025166f7824 */ /* 0x040fe200078e02ff */
[----:B------:R-:W-:Y:S01]  /*3d00*/  IADD3 R108, P0, R109, R6, RZ ;  /* 0x000000066d6c7210 */ /* 0x000fe20007f1e0ff */
[----:B------:R-:W-:Y:S01]  /*3d10*/  IMAD R110, R22, 0x26, RZ ;  /* 0x00000026166e7824 */ /* 0x000fe200078e02ff */
[----:B------:R1:W2:Y:S01]  /*3d20*/  @P4 LDG.E.U8 R113, desc[UR6][R106.64] ;  /* 0x000000066a714981 */ /* 0x0002a2000c1e1100 */
[----:B------:R-:W-:-:S02]  /*3d30*/  ISETP.GT.AND P3, PT, R92, 0x25, PT ;  /* 0x000000255c00780c */ /* 0x000fc40003f64270 */
[C---:B------:R-:W-:Y:S01]  /*3d40*/  ISETP.GT.AND P4, PT, R92.reuse, 0x26, PT ;  /* 0x000000265c00780c */ /* 0x040fe20003f84270 */
[----:B------:R5:W2:Y:S01]  /*3d50*/  @P2 LDG.E.U8 R116, desc[UR6][R102.64] ;  /* 0x0000000666742981 */ /* 0x000aa2000c1e1100 */
[----:B------:R-:W-:Y:S02]  /*3d60*/  LEA.HI.X.SX32 R109, R109, R19, 0x1, P0 ;  /* 0x000000136d6d7211 */ /* 0x000fe400000f0eff */
[----:B------:R-:W-:Y:S02]  /*3d70*/  ISETP.GT.AND P2, PT, R92, 0x24, PT ;  /* 0x000000245c00780c */ /* 0x000fe40003f44270 */
[-C--:B0-----:R-:W-:Y:S01]  /*3d80*/  IADD3 R104, P0, R110, R6.reuse, RZ ;  /* 0x000000066e687210 */ /* 0x081fe20007f1e0ff */
[----:B-1----:R-:W-:Y:S01]  /*3d90*/  IMAD R107, R22, 0x27, RZ ;  /* 0x00000027166b7824 */ /* 0x002fe200078e02ff */
[----:B------:R-:W-:Y:S02]  /*3da0*/  PRMT R118, RZ, 0x7610, R118 ;  /* 0x00007610ff767816 */ /* 0x000fe40000000076 */
[----:B-----5:R-:W-:-:S02]  /*3db0*/  IADD3 R102, P1, R111, R6, RZ ;  /* 0x000000066f667210 */ /* 0x020fc40007f3e0ff */
[----:B------:R-:W-:Y:S02]  /*3dc0*/  PRMT R115, RZ, 0x7610, R115 ;  /* 0x00007610ff737816 */ /* 0x000fe40000000073 */
[-C--:B------:R-:W-:Y:S02]  /*3dd0*/  LEA.HI.X.SX32 R103, R111, R19.reuse, 0x1, P1 ;  /* 0x000000136f677211 */ /* 0x080fe400008f0eff */
[----:B------:R-:W-:Y:S02]  /*3de0*/  LEA.HI.X.SX32 R105, R110, R19, 0x1, P0 ;  /* 0x000000136e697211 */ /* 0x000fe400000f0eff */
[----:B------:R-:W-:Y:S01]  /*3df0*/  PRMT R120, RZ, 0x7610, R120 ;  /* 0x00007610ff787816 */ /* 0x000fe20000000078 */
[----:B------:R0:W5:Y:S01]  /*3e00*/  @P3 LDG.E.U8 R118, desc[UR6][R102.64] ;  /* 0x0000000666763981 */ /* 0x000162000c1e1100 */
[C---:B------:R-:W-:Y:S01]  /*3e10*/  IMAD R111, R22.reuse, 0x28, RZ ;  /* 0x00000028166f7824 */ /* 0x040fe200078e02ff */
[----:B------:R-:W-:Y:S01]  /*3e20*/  IADD3 R106, P0, R107, R6, RZ ;  /* 0x000000066b6a7210 */ /* 0x000fe20007f1e0ff */
[----:B------:R-:W-:Y:S01]  /*3e30*/  IMAD R110, R22, 0x29, RZ ;  /* 0x00000029166e7824 */ /* 0x000fe200078e02ff */
[----:B------:R1:W5:Y:S01]  /*3e40*/  @P4 LDG.E.U8 R115, desc[UR6][R104.64] ;  /* 0x0000000668734981 */ /* 0x000362000c1e1100 */
[----:B------:R-:W-:-:S02]  /*3e50*/  ISETP.GT.AND P3, PT, R92, 0x28, PT ;  /* 0x000000285c00780c */ /* 0x000fc40003f64270 */
[C---:B------:R-:W-:Y:S01]  /*3e60*/  ISETP.GT.AND P4, PT, R92.reuse, 0x29, PT ;  /* 0x000000295c00780c */ /* 0x040fe20003f84270 */
[----:B------:R1:W5:Y:S01]  /*3e70*/  @P2 LDG.E.U8 R120, desc[UR6][R108.64] ;  /* 0x000000066c782981 */ /* 0x000362000c1e1100 */
[----:B------:R-:W-:Y:S02]  /*3e80*/  LEA.HI.X.SX32 R107, R107, R19, 0x1, P0 ;  /* 0x000000136b6b7211 */ /* 0x000fe400000f0eff */
[----:B------:R-:W-:Y:S02]  /*3e90*/  ISETP.GT.AND P2, PT, R92, 0x27, PT ;  /* 0x000000275c00780c */ /* 0x000fe40003f44270 */
[-C--:B0-----:R-:W-:Y:S01]  /*3ea0*/  IADD3 R102, P0, R110, R6.reuse, RZ ;  /* 0x000000066e667210 */ /* 0x081fe20007f1e0ff */
[----:B-1----:R-:W-:Y:S01]  /*3eb0*/  IMAD R105, R22, 0x2a, RZ ;  /* 0x0000002a16697824 */ /* 0x002fe200078e02ff */
[----:B------:R-:W-:Y:S02]  /*3ec0*/  PRMT R122, RZ, 0x7610, R122 ;  /* 0x00007610ff7a7816 */ /* 0x000fe4000000007a */
[----:B------:R-:W-:-:S02]  /*3ed0*/  IADD3 R108, P1, R111, R6, RZ ;  /* 0x000000066f6c7210 */ /* 0x000fc40007f3e0ff */
        /* <DEDUP_REMOVED lines=71> */
[----:B----4-:R-:W-:-:S02]  /*4350*/  IADD3 R108, P1, R111, R6, RZ ;  /* 0x000000066f6c7210 */ /* 0x010fc40007f3e0ff */
[----:B------:R-:W-:Y:S02]  /*4360*/  PRMT R131, RZ, 0x7610, R131 ;  /* 0x00007610ff837816 */ /* 0x000fe40000000083 */
[-C--:B------:R-:W-:Y:S02]  /*4370*/  LEA.HI.X.SX32 R109, R111, R19.reuse, 0x1, P1 ;  /* 0x000000136f6d7211 */ /* 0x080fe400008f0eff */
[----:B------:R-:W-:Y:S02]  /*4380*/  LEA.HI.X.SX32 R103, R110, R19, 0x1, P0 ;  /* 0x000000136e677211 */ /* 0x000fe400000f0eff */
[----:B------:R-:W-:Y:S01]  /*4390*/  PRMT R134, RZ, 0x7610, R134 ;  /* 0x00007610ff867816 */ /* 0x000fe20000000086 */
[----:B------:R0:W4:Y:S01]  /*43a0*/  @P3 LDG.E.U8 R136, desc[UR6][R108.64] ;  /* 0x000000066c883981 */ /* 0x000122000c1e1100 */
[C---:B------:R-:W-:Y:S01]  /*43b0*/  IMAD R111, R22.reuse, 0x38, RZ ;  /* 0x00000038166f7824 */ /* 0x040fe200078e02ff */
[----:B------:R-:W-:Y:S01]  /*43c0*/  IADD3 R104, P0, R105, R6, RZ ;  /* 0x0000000669687210 */ /* 0x000fe20007f1e0ff */
[----:B------:R-:W-:Y:S01]  /*43d0*/  IMAD R110, R22, 0x39, RZ ;  /* 0x00000039166e7824 */ /* 0x000fe200078e02ff */
[----:B------:R1:W4:Y:S01]  /*43e0*/  @P4 LDG.E.U8 R131, desc[UR6][R102.64] ;  /* 0x0000000666834981 */ /* 0x000322000c1e1100 */
[----:B------:R-:W-:-:S02]  /*43f0*/  ISETP.GT.AND P3, PT, R92, 0x38, PT ;  /* 0x000000385c00780c */ /* 0x000fc40003f64270 */
[C---:B------:R-:W-:Y:S01]  /*4400*/  ISETP.GT.AND P4, PT, R92.reuse, 0x39, PT ;  /* 0x000000395c00780c */ /* 0x040fe20003f84270 */
[----:B------:R1:W4:Y:S01]  /*4410*/  @P2 LDG.E.U8 R134, desc[UR6][R106.64] ;  /* 0x000000066a862981 */ /* 0x000322000c1e1100 */
        /* <DEDUP_REMOVED lines=14> */
[----:B------:R-:W4:Y:S01]  /*4500*/  @P4 LDG.E.U8 R140, desc[UR6][R108.64] ;  /* 0x000000066c8c4981 */ /* 0x000f22000c1e1100 */
[----:B------:R-:W-:-:S02]  /*4510*/  ISETP.GT.AND P3, PT, R92, 0x3b, PT ;  /* 0x0000003b5c00780c */ /* 0x000fc40003f64270 */
[C---:B------:R-:W-:Y:S01]  /*4520*/  ISETP.GT.AND P4, PT, R92.reuse, 0x3c, PT ;  /* 0x0000003c5c00780c */ /* 0x040fe20003f84270 */
[----:B------:R1:W4:Y:S01]  /*4530*/  @P2 LDG.E.U8 R133, desc[UR6][R104.64] ;  /* 0x0000000668852981 */ /* 0x000322000c1e1100 */
[----:B------:R-:W-:Y:S02]  /*4540*/  LEA.HI.X.SX32 R103, R103, R19, 0x1, P0 ;  /* 0x0000001367677211 */ /* 0x000fe400000f0eff */
[----:B------:R-:W-:Y:S02]  /*4550*/  ISETP.GT.AND P2, PT, R92, 0x3a, PT ;  /* 0x0000003a5c00780c */ /* 0x000fe40003f44270 */
[-C--:B0-----:R-:W-:Y:S02]  /*4560*/  IADD3 R106, P0, R110, R6.reuse, RZ ;  /* 0x000000066e6a7210 */ /* 0x081fe40007f1e0ff */
[----:B------:R-:W-:Y:S02]  /*4570*/  PRMT R137, RZ, 0x7610, R137 ;  /* 0x00007610ff897816 */ /* 0x000fe40000000089 */
[----:B-1----:R-:W-:-:S02]  /*4580*/  IADD3 R104, P1, R111, R6, RZ ;  /* 0x000000066f687210 */ /* 0x002fc40007f3e0ff */
[----:B------:R-:W-:Y:S02]  /*4590*/  PRMT R142, RZ, 0x7610, R142 ;  /* 0x00007610ff8e7816 */ /* 0x000fe4000000008e */
[-C--:B------:R-:W-:Y:S02]  /*45a0*/  LEA.HI.X.SX32 R105, R111, R19.reuse, 0x1, P1 ;  /* 0x000000136f697211 */ /* 0x080fe400008f0eff */
[----:B------:R-:W-:Y:S02]  /*45b0*/  LEA.HI.X.SX32 R107, R110, R19, 0x1, P0 ;  /* 0x000000136e6b7211 */ /* 0x000fe400000f0eff */
[----:B------:R-:W-:Y:S01]  /*45c0*/  PRMT R135, RZ, 0x7610, R135 ;  /* 0x00007610ff877816 */ /* 0x000fe20000000087 */
[----:B------:R0:W4:Y:S01]  /*45d0*/  @P3 LDG.E.U8 R137, desc[UR6][R104.64] ;  /* 0x0000000668893981 */ /* 0x000122000c1e1100 */
[----:B------:R-:W-:Y:S01]  /*45e0*/  IMAD R109, R22, 0x2f, RZ ;  /* 0x0000002f166d7824 */ /* 0x000fe200078e02ff */
[C---:B------:R-:W-:Y:S02]  /*45f0*/  ISETP.GT.AND P3, PT, R92.reuse, 0x2f, PT ;  /* 0x0000002f5c00780c */ /* 0x040fe40003f64270 */
[----:B------:R-:W4:Y:S01]  /*4600*/  @P4 LDG.E.U8 R142, desc[UR6][R106.64] ;  /* 0x000000066a8e4981 */ /* 0x000f22000c1e1100 */
[----:B------:R-:W-:-:S02]  /*4610*/  ISETP.GT.AND P4, PT, R92, 0x3e, PT ;  /* 0x0000003e5c00780c */ /* 0x000fc40003f84270 */
[----:B------:R-:W-:Y:S01]  /*4620*/  ISETP.GT.AND P5, PT, R92, 0x3f, PT ;  /* 0x0000003f5c00780c */ /* 0x000fe20003fa4270 */
[----:B------:R1:W4:Y:S01]  /*4630*/  @P2 LDG.E.U8 R135, desc[UR6][R102.64] ;  /* 0x0000000666872981 */ /* 0x000322000c1e1100 */
[-C--:B------:R-:W-:Y:S02]  /*4640*/  IADD3 R108, P2, R109, R6.reuse, RZ ;  /* 0x000000066d6c7210 */ /* 0x080fe40007f5e0ff */
[-C--:B------:R-:W-:Y:S02]  /*4650*/  IADD3 R110, P0, R89, R6.reuse, RZ ;  /* 0x00000006596e7210 */ /* 0x080fe40007f1e0ff */
[----:B------:R-:W-:Y:S02]  /*4660*/  PRMT R129, RZ, 0x7610, R129 ;  /* 0x00007610ff817816 */ /* 0x000fe40000000081 */
[----:B0-----:R-:W-:Y:S02]  /*4670*/  PRMT R105, RZ, 0x7610, R105 ;  /* 0x00007610ff697816 */ /* 0x001fe40000000069 */
[----:B-1----:R-:W-:-:S02]  /*4680*/  IADD3 R102, P1, R88, R6, RZ ;  /* 0x0000000658667210 */ /* 0x002fc40007f3e0ff */
[----:B------:R-:W-:Y:S02]  /*4690*/  PRMT R139, RZ, 0x7610, R139 ;  /* 0x00007610ff8b7816 */ /* 0x000fe4000000008b */
[-C--:B------:R-:W-:Y:S02]  /*46a0*/  LEA.HI.X.SX32 R109, R109, R19.reuse, 0x1, P2 ;  /* 0x000000136d6d7211 */ /* 0x080fe400010f0eff */
[-C--:B------:R-:W-:Y:S02]  /*46b0*/  LEA.HI.X.SX32 R103, R88, R19.reuse, 0x1, P1 ;  /* 0x0000001358677211 */ /* 0x080fe400008f0eff */
[----:B------:R-:W-:Y:S01]  /*46c0*/  LEA.HI.X.SX32 R111, R89, R19, 0x1, P0 ;  /* 0x00000013596f7211 */ /* 0x000fe200000f0eff */
[----:B------:R-:W4:Y:S04]  /*46d0*/  @P3 LDG.E.U8 R129, desc[UR6][R108.64] ;  /* 0x000000066c813981 */ /* 0x000f28000c1e1100 */
[----:B------:R-:W4:Y:S04]  /*46e0*/  @P4 LDG.E.U8 R105, desc[UR6][R102.64] ;  /* 0x0000000666694981 */ /* 0x000f28000c1e1100 */
[----:B------:R-:W4:Y:S01]  /*46f0*/  @P5 LDG.E.U8 R139, desc[UR6][R110.64] ;  /* 0x000000066e8b5981 */ /* 0x000f22000c1e1100 */
[----:B------:R-:W-:Y:S01]  /*4700*/  BAR.SYNC.DEFER_BLOCKING 0x0 ;  /* 0x0000000000007b1d */ /* 0x000fe20000010000 */
[----:B------:R-:W-:-:S02]  /*4710*/  ISETP.GE.AND P0, PT, R91, R92, PT ;  /* 0x0000005c5b00720c */ /* 0x000fc40003f06270 */
[----:B------:R-:W-:-:S03]  /*4720*/  IADD3 RZ, P2, R90, R15, RZ ;  /* 0x0000000f5aff7210 */ /* 0x000fc60007f5e0ff */
[----:B------:R-:W-:Y:S04]  /*4730*/  STS.U8 [R91+UR4], R26 ;  /* 0x0000001a5b007988 */ /* 0x000fe80008000004 */
[----:B------:R0:W-:Y:S04]  /*4740*/  STS.U8 [R91+UR4+0x40], R24 ;  /* 0x000040185b007988 */ /* 0x0001e80008000004 */
[----:B------:R1:W-:Y:S04]  /*4750*/  STS.U8 [R91+UR4+0x400], R30 ;  /* 0x0004001e5b007988 */ /* 0x0003e80008000004 */
[----:B---3--:R3:W-:Y:S04]  /*4760*/  STS.U8 [R91+UR4+0x440], R76 ;  /* 0x0004404c5b007988 */ /* 0x0087e80008000004 */
[----:B------:R-:W-:Y:S04]  /*4770*/  STS.U8 [R91+UR4+0x800], R114 ;  /* 0x000800725b007988 */ /* 0x000fe80008000004 */
[----:B--2---:R-:W-:Y:S01]  /*4780*/  STS.U8 [R91+UR4+0x840], R116 ;  /* 0x000840745b007988 */ /* 0x004fe20008000004 */
[----:B------:R-:W-:-:S02]  /*4790*/  IADD3 RZ, P1, R90, UR33, RZ ;  /* 0x000000215aff7c10 */ /* 0x000fc4000ff3e0ff */
[C---:B------:R-:W-:Y:S01]  /*47a0*/  IADD3 RZ, P3, R90.reuse, UR34, RZ ;  /* 0x000000225aff7c10 */ /* 0x040fe2000ff7e0ff */
[C---:B0-----:R-:W-:Y:S01]  /*47b0*/  IMAD.IADD R24, R90.reuse, 0x1, R15 ;  /* 0x000000015a187824 */ /* 0x041fe200078e020f */
[----:B------:R-:W-:Y:S01]  /*47c0*/  PRMT R162, RZ, 0x7610, R162 ;  /* 0x00007610ffa27816 */ /* 0x000fe200000000a2 */
[----:B------:R-:W-:Y:S01]  /*47d0*/  VIADD R26, R90, UR33 ;  /* 0x000000215a1a7c36 */ /* 0x000fe20008000000 */
[----:B------:R-:W-:Y:S02]  /*47e0*/  PRMT R157, RZ, 0x7610, R157 ;  /* 0x00007610ff9d7816 */ /* 0x000fe4000000009d */
[----:B------:R-:W-:Y:S02]  /*47f0*/  PRMT R158, RZ, 0x7610, R158 ;  /* 0x00007610ff9e7816 */ /* 0x000fe4000000009e */
[----:B------:R-:W-:Y:S02]  /*4800*/  PRMT R156, RZ, 0x7610, R156 ;  /* 0x00007610ff9c7816 */ /* 0x000fe4000000009c */
[----:B-1----:R-:W-:-:S02]  /*4810*/  PRMT R30, RZ, 0x7610, R30 ;  /* 0x00007610ff1e7816 */ /* 0x002fc4000000001e */
[----:B------:R-:W-:Y:S02]  /*4820*/  PRMT R160, RZ, 0x7610, R160 ;  /* 0x00007610ffa07816 */ /* 0x000fe400000000a0 */
[----:B------:R-:W-:Y:S01]  /*4830*/  PRMT R149, RZ, 0x7610, R149 ;  /* 0x00007610ff957816 */ /* 0x000fe20000000095 */
[----:B---3--:R-:W-:Y:S01]  /*4840*/  VIADD R76, R90, UR44 ;  /* 0x0000002c5a4c7c36 */ /* 0x008fe20008000000 */
[----:B------:R-:W-:Y:S02]  /*4850*/  PRMT R155, RZ, 0x7610, R155 ;  /* 0x00007610ff9b7816 */ /* 0x000fe4000000009b */
[----:B------:R-:W-:Y:S02]  /*4860*/  PRMT R159, RZ, 0x7610, R159 ;  /* 0x00007610ff9f7816 */ /* 0x000fe4000000009f */
[----:B------:R-:W-:Y:S02]  /*4870*/  PRMT R153, RZ, 0x7610, R153 ;  /* 0x00007610ff997816 */ /* 0x000fe40000000099 */
[----:B------:R-:W-:-:S02]  /*4880*/  PRMT R151, RZ, 0x7610, R151 ;  /* 0x00007610ff977816 */ /* 0x000fc40000000097 */
[----:B------:R-:W-:Y:S02]  /*4890*/  PRMT R164, RZ, 0x7610, R164 ;  /* 0x00007610ffa47816 */ /* 0x000fe400000000a4 */
[----:B------:R-:W-:Y:S01]  /*48a0*/  PRMT R161, RZ, 0x7610, R161 ;  /* 0x00007610ffa17816 */ /* 0x000fe200000000a1 */
[----:B-----5:R-:W-:Y:S04]  /*48b0*/  STS.U8 [R91+UR4+0xc00], R130 ;  /* 0x000c00825b007988 */ /* 0x020fe80008000004 */
[----:B------:R-:W-:Y:S04]  /*48c0*/  STS.U8 [R91+UR4+0xc40], R132 ;  /* 0x000c40845b007988 */ /* 0x000fe80008000004 */
[----:B------:R-:W-:Y:S04]  /*48d0*/  STS.U8 [R86+UR4+0x80], R93 ;  /* 0x0000805d56007988 */ /* 0x000fe80008000004 */
[----:B------:R-:W-:Y:S04]  /*48e0*/  STS.U8 [R86+UR4+0xc0], R59 ;  /* 0x0000c03b56007988 */ /* 0x000fe80008000004 */
[----:B------:R-:W-:Y:S04]  /*48f0*/  STS.U8 [R86+UR4+0x480], R79 ;  /* 0x0004804f56007988 */ /* 0x000fe80008000004 */
[----:B------:R0:W-:Y:S04]  /*4900*/  STS.U8 [R86+UR4+0x4c0], R25 ;  /* 0x0004c01956007988 */ /* 0x0001e80008000004 */
[----:B------:R-:W-:Y:S04]  /*4910*/  STS.U8 [R86+UR4+0x880], R101 ;  /* 0x0008806556007988 */ /* 0x000fe80008000004 */
        /* <DEDUP_REMOVED lines=9> */
[----:B----4-:R-:W-:Y:S04]  /*49b0*/  STS.U8 [R85+UR4+0xd00], R134 ;  /* 0x000d008655007988 */ /* 0x010fe80008000004 */
        /* <DEDUP_REMOVED lines=40> */
[----:B------:R-:W-:Y:S01]  /*4c40*/  STS.U8 [R80+UR4+0xfc0], R139 ;  /* 0x000fc08b50007988 */ /* 0x000fe20008000004 */
[----:B------:R-:W-:Y:S01]  /*4c50*/  BAR.SYNC.DEFER_BLOCKING 0x0 ;  /* 0x0000000000007b1d */ /* 0x000fe20000010000 */
[C---:B0-----:R-:W-:Y:S01]  /*4c60*/  IMAD.X R25, R7.reuse, 0x1, R16, P2 ;  /* 0x0000000107197824 */ /* 0x041fe200010e0610 */
[----:B-1----:R-:W-:-:S02]  /*4c70*/  IADD3.X R27, R7, UR60, RZ, P1, !PT ;  /* 0x0000003c071b7c10 */ /* 0x002fc40008ffe4ff */
[C---:B------:R-:W-:Y:S02]  /*4c80*/  IADD3 RZ, P2, R90.reuse, UR35, RZ ;  /* 0x000000235aff7c10 */ /* 0x040fe4000ff5e0ff */
[C---:B------:R-:W-:Y:S02]  /*4c90*/  IADD3 RZ, P1, R90.reuse, UR36, RZ ;  /* 0x000000245aff7c10 */ /* 0x040fe4000ff3e0ff */
[----:B------:R-:W-:Y:S01]  /*4ca0*/  PRMT R32, RZ, 0x7610, R32 ;  /* 0x00007610ff207816 */ /* 0x000fe20000000020 */
[----:B------:R-:W-:Y:S01]  /*4cb0*/  VIADD R34, R90, UR34 ;  /* 0x000000225a227c36 */ /* 0x000fe20008000000 */
[----:B------:R-:W-:Y:S02]  /*4cc0*/  PRMT R31, RZ, 0x7610, R31 ;  /* 0x00007610ff1f7816 */ /* 0x000fe4000000001f */
[C---:B------:R-:W-:Y:S02]  /*4cd0*/  IADD3.X R35, R7.reuse, UR59, RZ, P3, !PT ;  /* 0x0000003b07237c10 */ /* 0x040fe40009ffe4ff */
[----:B------:R-:W-:-:S02]  /*4ce0*/  IADD3.X R37, R7, UR8, RZ, P2, !PT ;  /* 0x0000000807257c10 */ /* 0x000fc400097fe4ff */
[----:B------:R-:W-:Y:S02]  /*4cf0*/  IADD3.X R39, R7, UR10, RZ, P1, !PT ;  /* 0x0000000a07277c10 */ /* 0x000fe40008ffe4ff */
[C---:B------:R-:W-:Y:S01]  /*4d00*/  IADD3 RZ, P3, R90.reuse, UR37, RZ ;  /* 0x000000255aff7c10 */ /* 0x040fe2000ff7e0ff */
[C---:B------:R-:W-:Y:S01]  /*4d10*/  VIADD R38, R90.reuse, UR36 ;  /* 0x000000245a267c36 */ /* 0x040fe20008000000 */
[C---:B------:R-:W-:Y:S02]  /*4d20*/  IADD3 RZ, P2, R90.reuse, UR38, RZ ;  /* 0x000000265aff7c10 */ /* 0x040fe4000ff5e0ff */
[----:B------:R-:W-:Y:S01]  /*4d30*/  IADD3 RZ, P1, R90, UR39, RZ ;  /* 0x000000275aff7c10 */ /* 0x000fe2000ff3e0ff */
[----:B------:R0:W2:Y:S01]  /*4d40*/  @!P0 LDG.E.U8 R32, desc[UR6][R24.64] ;  /* 0x0000000618208981 */ /* 0x0000a2000c1e1100 */
[----:B------:R-:W-:-:S03]  /*4d50*/  PRMT R29, RZ, 0x7610, R29 ;  /* 0x00007610ff1d7816 */ /* 0x000fc6000000001d */
[----:B------:R1:W3:Y:S01]  /*4d60*/  @!P0 LDG.E.U8 R162, desc[UR6][R26.64] ;  /* 0x000000061aa28981 */ /* 0x0002e2000c1e1100 */
[----:B------:R-:W-:-:S03]  /*4d70*/  VIADD R36, R90, UR35 ;  /* 0x000000235a247c36 */ /* 0x000fc60008000000 */
[----:B------:R4:W5:Y:S01]  /*4d80*/  @!P0 LDG.E.U8 R31, desc[UR6][R34.64] ;  /* 0x00000006221f8981 */ /* 0x000962000c1e1100 */
[C---:B0-----:R-:W-:Y:S01]  /*4d90*/  VIADD R24, R90.reuse, UR37 ;  /* 0x000000255a187c36 */ /* 0x041fe20008000000 */
[C---:B------:R-:W-:Y:S02]  /*4da0*/  IADD3.X R25, R7.reuse, UR11, RZ, P3, !PT ;  /* 0x0000000b07197c10 */ /* 0x040fe40009ffe4ff */
[----:B------:R0:W5:Y:S01]  /*4db0*/  @!P0 LDG.E.U8 R157, desc[UR6][R38.64] ;  /* 0x00000006269d8981 */ /* 0x000162000c1e1100 */
[C---:B------:R-:W-:Y:S02]  /*4dc0*/  IADD3 RZ, P3, R90.reuse, UR40, RZ ;  /* 0x000000285aff7c10 */ /* 0x040fe4000ff7e0ff */
[C---:B-1----:R-:W-:Y:S01]  /*4dd0*/  IADD3.X R27, R7.reuse, UR12, RZ, P2, !PT ;  /* 0x0000000c071b7c10 */ /* 0x042fe200097fe4ff */
[----:B------:R1:W5:Y:S01]  /*4de0*/  @!P0 LDG.E.U8 R29, desc[UR6][R24.64] ;  /* 0x00000006181d8981 */ /* 0x000362000c1e1100 */
[C---:B------:R-:W-:Y:S02]  /*4df0*/  IADD3 RZ, P2, R90.reuse, UR41, RZ ;  /* 0x000000295aff7c10 */ /* 0x040fe4000ff5e0ff */
[C---:B----4-:R-:W-:Y:S01]  /*4e00*/  IADD3.X R35, R7.reuse, UR13, RZ, P1, !PT ;  /* 0x0000000d07237c10 */ /* 0x050fe20008ffe4ff */
[C---:B------:R-:W-:Y:S01]  /*4e10*/  VIADD R56, R90.reuse, UR40 ;  /* 0x000000285a387c36 */ /* 0x040fe20008000000 */
[C---:B------:R-:W-:Y:S01]  /*4e20*/  IADD3 RZ, P1, R90.reuse, UR42, RZ ;  /* 0x0000002a5aff7c10 */ /* 0x040fe2000ff3e0ff */
[----:B------:R-:W-:Y:S01]  /*4e30*/  VIADD R34, R90, UR39 ;  /* 0x000000275a227c36 */ /* 0x000fe20008000000 */
[----:B0-----:R-:W-:Y:S01]  /*4e40*/  PRMT R39, RZ, 0x7610, R39 ;  /* 0x00007610ff277816 */ /* 0x001fe20000000027 */
[----:B------:R0:W4:Y:S01]  /*4e50*/  @!P0 LDG.E.U8 R158, desc[UR6][R36.64] ;  /* 0x00000006249e8981 */ /* 0x000122000c1e1100 */
[----:B------:R-:W-:-:S02]  /*4e60*/  IADD3.X R57, R7, UR14, RZ, P3, !PT ;  /* 0x0000000e07397c10 */ /* 0x000fc40009ffe4ff */
[C---:B------:R-:W-:Y:S01]  /*4e70*/  IADD3.X R59, R7.reuse, UR15, RZ, P2, !PT ;  /* 0x0000000f073b7c10 */ /* 0x040fe200097fe4ff */
[----:B------:R0:W3:Y:S01]  /*4e80*/  @!P0 LDG.E.U8 R156, desc[UR6][R34.64] ;  /* 0x00000006229c8981 */ /* 0x0000e2000c1e1100 */
[C---:B-1----:R-:W-:Y:S02]  /*4e90*/  IADD3.X R25, R7.reuse, UR16, RZ, P1, !PT ;  /* 0x0000001007197c10 */ /* 0x042fe40008ffe4ff */
[C---:B------:R-:W-:Y:S01]  /*4ea0*/  IADD3 RZ, P3, R90.reuse, UR43, RZ ;  /* 0x0000002b5aff7c10 */ /* 0x040fe2000ff7e0ff */
[C---:B------:R-:W-:Y:S01]  /*4eb0*/  VIADD R58, R90.reuse, UR41 ;  /* 0x000000295a3a7c36 */ /* 0x040fe20008000000 */
[C---:B------:R-:W-:Y:S01]  /*4ec0*/  IADD3 RZ, P2, R90.reuse, UR44, RZ ;  /* 0x0000002c5aff7c10 */ /* 0x040fe2000ff5e0ff */
[----:B------:R1:W5:Y:S01]  /*4ed0*/  @!P0 LDG.E.U8 R39, desc[UR6][R56.64] ;  /* 0x0000000638278981 */ /* 0x000362000c1e1100 */
[C---:B------:R-:W-:Y:S02]  /*4ee0*/  IADD3 RZ, P1, R90.reuse, UR45, RZ ;  /* 0x0000002d5aff7c10 */ /* 0x040fe4000ff3e0ff */
[----:B0-----:R-:W-:Y:S01]  /*4ef0*/  PRMT R36, RZ, 0x7610, R36 ;  /* 0x00007610ff247816 */ /* 0x001fe20000000024 */
[C---:B------:R-:W-:Y:S01]  /*4f00*/  VIADD R34, R90.reuse, UR43 ;  /* 0x0000002b5a227c36 */ /* 0x040fe20008000000 */
[C---:B------:R-:W-:Y:S01]  /*4f10*/  IADD3.X R35, R7.reuse, UR17, RZ, P3, !PT ;  /* 0x0000001107237c10 */ /* 0x040fe20009ffe4ff */
[C---:B------:R-:W-:Y:S01]  /*4f20*/  VIADD R26, R90.reuse, UR38 ;  /* 0x000000265a1a7c36 */ /* 0x040fe20008000000 */
[C---:B------:R-:W-:Y:S01]  /*4f30*/  IADD3.X R77, R7.reuse, UR18, RZ, P2, !PT ;  /* 0x00000012074d7c10 */ /* 0x040fe200097fe4ff */
[C---:B------:R-:W-:Y:S01]  /*4f40*/  VIADD R24, R90.reuse, UR42 ;  /* 0x0000002a5a187c36 */ /* 0x040fe20008000000 */
[----:B------:R-:W-:Y:S01]  /*4f50*/  IADD3 RZ, P3, R90, UR46, RZ ;  /* 0x0000002e5aff7c10 */ /* 0x000fe2000ff7e0ff */
[----:B------:R0:W4:Y:S01]  /*4f60*/  @!P0 LDG.E.U8 R30, desc[UR6][R58.64] ;  /* 0x000000063a1e8981 */ /* 0x000122000c1e1100 */
[----:B-1----:R-:W-:-:S02]  /*4f70*/  IADD3.X R57, R7, UR19, RZ, P1, !PT ;  /* 0x0000001307397c10 */ /* 0x002fc40008ffe4ff */
[----:B------:R-:W-:Y:S01]  /*4f80*/  PRMT R33, RZ, 0x7610, R33 ;  /* 0x00007610ff217816 */ /* 0x000fe20000000021 */
[C---:B------:R-:W-:Y:S01]  /*4f90*/  VIADD R56, R90.reuse, UR45 ;  /* 0x0000002d5a387c36 */ /* 0x040fe20008000000 */
[C---:B------:R-:W-:Y:S01]  /*4fa0*/  IADD3 RZ, P2, R90.reuse, UR47, RZ ;  /* 0x0000002f5aff7c10 */ /* 0x040fe2000ff5e0ff */
[----:B------:R1:W4:Y:S01]  /*4fb0*/  @!P0 LDG.E.U8 R36, desc[UR6][R34.64] ;  /* 0x0000000622248981 */ /* 0x000322000c1e1100 */
[C---:B------:R-:W-:Y:S02]  /*4fc0*/  IADD3 RZ, P1, R90.reuse, UR48, RZ ;  /* 0x000000305aff7c10 */ /* 0x040fe4000ff3e0ff */
[C---:B------:R-:W-:Y:S01]  /*4fd0*/  IADD3.X R79, R7.reuse, UR21, RZ, P2, !PT ;  /* 0x00000015074f7c10 */ /* 0x040fe200097fe4ff */
[C---:B0-----:R-:W-:Y:S01]  /*4fe0*/  VIADD R58, R90.reuse, UR46 ;  /* 0x0000002e5a3a7c36 */ /* 0x041fe20008000000 */
[----:B------:R-:W-:Y:S01]  /*4ff0*/  IADD3.X R59, R7, UR20, RZ, P3, !PT ;  /* 0x00000014073b7c10 */ /* 0x000fe20009ffe4ff */
[----:B------:R0:W4:Y:S01]  /*5000*/  @!P0 LDG.E.U8 R160, desc[UR6][R26.64] ;  /* 0x000000061aa08981 */ /* 0x000122000c1e1100 */
[----:B------:R-:W-:-:S02]  /*5010*/  IADD3 RZ, P3, R90, UR49, RZ ;  /* 0x000000315aff7c10 */ /* 0x000fc4000ff7e0ff */
[C---:B------:R-:W-:Y:S01]  /*5020*/  IADD3 RZ, P2, R90.reuse, UR50, RZ ;  /* 0x000000325aff7c10 */ /* 0x040fe2000ff5e0ff */
[----:B------:R0:W4:Y:S01]  /*5030*/  @!P0 LDG.E.U8 R33, desc[UR6][R24.64] ;  /* 0x0000000618218981 */ /* 0x000122000c1e1100 */
[----:B-1----:R-:W-:Y:S02]  /*5040*/  IADD3.X R35, R7, UR22, RZ, P1, !PT ;  /* 0x0000001607237c10 */ /* 0x002fe40008ffe4ff */
[C---:B------:R-:W-:Y:S01]  /*5050*/  IADD3 RZ, P1, R90.reuse, UR51, RZ ;  /* 0x000000335aff7c10 */ /* 0x040fe2000ff3e0ff */
[----:B------:R1:W4:Y:S01]  /*5060*/  @!P0 LDG.E.U8 R149, desc[UR6][R56.64] ;  /* 0x0000000638958981 */ /* 0x000322000c1e1100 */
[----:B------:R-:W-:Y:S01]  /*5070*/  PRMT R38, RZ, 0x7610, R38 ;  /* 0x00007610ff267816 */ /* 0x000fe20000000026 */
[C---:B------:R-:W-:Y:S01]  /*5080*/  VIADD R78, R90.reuse, UR47 ;  /* 0x0000002f5a4e7c36 */ /* 0x040fe20008000000 */
[----:B0-----:R-:W-:Y:S01]  /*5090*/  PRMT R26, RZ, 0x7610, R26 ;  /* 0x00007610ff1a7816 */ /* 0x001fe2000000001a */
[----:B------:R0:W4:Y:S01]  /*50a0*/  @!P0 LDG.E.U8 R155, desc[UR6][R76.64] ;  /* 0x000000064c9b8981 */ /* 0x000122000c1e1100 */
[----:B------:R-:W-:Y:S01]  /*50b0*/  VIADD R34, R90, UR48 ;  /* 0x000000305a227c36 */ /* 0x000fe20008000000 */
[----:B------:R-:W-:-:S02]  /*50c0*/  PRMT R24, RZ, 0x7610, R24 ;  /* 0x00007610ff187816 */ /* 0x000fc40000000018 */
[----:B------:R0:W4:Y:S01]  /*50d0*/  @!P0 LDG.E.U8 R159, desc[UR6][R58.64] ;  /* 0x000000063a9f8981 */ /* 0x000122000c1e1100 */
[----:B------:R-:W-:Y:S01]  /*50e0*/  PRMT R25, RZ, 0x7610, R25 ;  /* 0x00007610ff197816 */ /* 0x000fe20000000019 */
[C---:B-1----:R-:W-:Y:S01]  /*50f0*/  VIADD R56, R90.reuse, UR49 ;  /* 0x000000315a387c36 */ /* 0x042fe20008000000 */
[C---:B------:R-:W-:Y:S01]  /*5100*/  IADD3.X R57, R7.reuse, UR23, RZ, P3, !PT ;  /* 0x0000001707397c10 */ /* 0x040fe20009ffe4ff */
[----:B------:R1:W4:Y:S01]  /*5110*/  @!P0 LDG.E.U8 R26, desc[UR6][R78.64] ;  /* 0x000000064e1a8981 */ /* 0x000322000c1e1100 */
[C---:B------:R-:W-:Y:S02]  /*5120*/  IADD3 RZ, P3, R90.reuse, UR52, RZ ;  /* 0x000000345aff7c10 */ /* 0x040fe4000ff7e0ff */
[C---:B0-----:R-:W-:Y:S01]  /*5130*/  IADD3.X R77, R7.reuse, UR24, RZ, P2, !PT ;  /* 0x00000018074d7c10 */ /* 0x041fe200097fe4ff */
[----:B------:R0:W4:Y:S01]  /*5140*/  @!P0 LDG.E.U8 R24, desc[UR6][R34.64] ;  /* 0x0000000622188981 */ /* 0x000122000c1e1100 */
[C---:B------:R-:W-:Y:S01]  /*5150*/  IADD3 RZ, P2, R90.reuse, UR53, RZ ;  /* 0x000000355aff7c10 */ /* 0x040fe2000ff5e0ff */
[C---:B------:R-:W-:Y:S01]  /*5160*/  VIADD R58, R90.reuse, UR51 ;  /* 0x000000335a3a7c36 */ /* 0x040fe20008000000 */
[----:B------:R-:W-:Y:S01]  /*5170*/  IADD3.X R59, R7, UR25, RZ, P1, !PT ;  /* 0x00000019073b7c10 */ /* 0x000fe20008ffe4ff */
[C---:B------:R-:W-:Y:S01]  /*5180*/  VIADD R76, R90.reuse, UR50 ;  /* 0x000000325a4c7c36 */ /* 0x040fe20008000000 */
[----:B------:R-:W-:Y:S01]  /*5190*/  IADD3 RZ, P1, R90, UR55, RZ ;  /* 0x000000375aff7c10 */ /* 0x000fe2000ff3e0ff */
[----:B------:R0:W4:Y:S01]  /*51a0*/  @!P0 LDG.E.U8 R38, desc[UR6][R56.64] ;  /* 0x0000000638268981 */ /* 0x000122000c1e1100 */
[----:B------:R-:W-:-:S02]  /*51b0*/  PRMT R27, RZ, 0x7610, R27 ;  /* 0x00007610ff1b7816 */ /* 0x000fc4000000001b */
[C---:B-1----:R-:W-:Y:S01]  /*51c0*/  IADD3.X R79, R7.reuse, UR27, RZ, P2, !PT ;  /* 0x0000001b074f7c10 */ /* 0x042fe200097fe4ff */
[----:B------:R1:W4:Y:S01]  /*51d0*/  @!P0 LDG.E.U8 R25, desc[UR6][R58.64] ;  /* 0x000000063a198981 */ /* 0x000322000c1e1100 */
[C---:B0-----:R-:W-:Y:S02]  /*51e0*/  IADD3.X R35, R7.reuse, UR26, RZ, P3, !PT ;  /* 0x0000001a07237c10 */ /* 0x041fe40009ffe4ff */
[C---:B------:R-:W-:Y:S01]  /*51f0*/  IADD3 RZ, P2, R90.reuse, UR56, RZ ;  /* 0x000000385aff7c10 */ /* 0x040fe2000ff5e0ff */
[----:B------:R0:W4:Y:S01]  /*5200*/  @!P0 LDG.E.U8 R27, desc[UR6][R76.64] ;  /* 0x000000064c1b8981 */ /* 0x000122000c1e1100 */
[C---:B------:R-:W-:Y:S02]  /*5210*/  IADD3.X R57, R7.reuse, UR29, RZ, P1, !PT ;  /* 0x0000001d07397c10 */ /* 0x040fe40008ffe4ff */
[C---:B------:R-:W-:Y:S01]  /*5220*/  IADD3 RZ, P1, R90.reuse, UR57, RZ ;  /* 0x000000395aff7c10 */ /* 0x040fe2000ff3e0ff */
[C---:B------:R-:W-:Y:S01]  /*5230*/  VIADD R94, R90.reuse, UR57 ;  /* 0x000000395a5e7c36 */ /* 0x040fe20008000000 */
[C---:B-1----:R-:W-:Y:S01]  /*5240*/  IADD3 R58, P3, R90.reuse, R17, RZ ;  /* 0x000000115a3a7210 */ /* 0x042fe20007f7e0ff */
[C---:B------:R-:W-:Y:S01]  /*5250*/  VIADD R34, R90.reuse, UR52 ;  /* 0x000000345a227c36 */ /* 0x040fe20008000000 */
[----:B------:R-:W-:Y:S01]  /*5260*/  PRMT R28, RZ, 0x7610, R28 ;  /* 0x00007610ff1c7816 */ /* 0x000fe2000000001c */
[C---:B------:R-:W-:Y:S01]  /*5270*/  VIADD R78, R90.reuse, UR53 ;  /* 0x000000355a4e7c36 */ /* 0x040fe20008000000 */
[----:B------:R-:W-:Y:S01]  /*5280*/  PRMT R37, RZ, 0x7610, R37 ;  /* 0x00007610ff257816 */ /* 0x000fe20000000025 */
[C---:B------:R-:W-:Y:S01]  /*5290*/  VIADD R56, R90.reuse, UR55 ;  /* 0x000000375a387c36 */ /* 0x040fe20008000000 */
[C---:B0-----:R-:W-:Y:S01]  /*52a0*/  IADD3.X R77, R7.reuse, UR30, RZ, P2, !PT ;  /* 0x0000001e074d7c10 */ /* 0x041fe200097fe4ff */
[C---:B------:R-:W-:Y:S01]  /*52b0*/  VIADD R76, R90.reuse, UR56 ;  /* 0x000000385a4c7c36 */ /* 0x040fe20008000000 */
[C---:B------:R-:W-:Y:S01]  /*52c0*/  IADD3.X R95, R7.reuse, UR31, RZ, P1, !PT ;  /* 0x0000001f075f7c10 */ /* 0x040fe20008ffe4ff */
[----:B------:R-:W-:Y:S01]  /*52d0*/  IMAD.X R59, R7, 0x1, R20, P3 ;  /* 0x00000001073b7824 */ /* 0x000fe200018e0614 */
[C---:B------:R-:W-:Y:S01]  /*52e0*/  IADD3 RZ, P2, R90.reuse, R13, RZ ;  /* 0x0000000d5aff7210 */ /* 0x040fe20007f5e0ff */
[----:B------:R0:W4:Y:S01]  /*52f0*/  @!P0 LDG.E.U8 R153, desc[UR6][R34.64] ;  /* 0x0000000622998981 */ /* 0x000122000c1e1100 */
[----:B------:R-:W-:-:S02]  /*5300*/  IADD3 RZ, P1, R90, R11, RZ ;  /* 0x0000000b5aff7210 */ /* 0x000fc40007f3e0ff */
[----:B------:R-:W-:Y:S01]  /*5310*/  IADD3 RZ, P3, R90, UR58, RZ ;  /* 0x0000003a5aff7c10 */ /* 0x000fe2000ff7e0ff */
[----:B------:R1:W4:Y:S04]  /*5320*/  @!P0 LDG.E.U8 R151, desc[UR6][R78.64] ;  /* 0x000000064e978981 */ /* 0x000328000c1e1100 */
[----:B------:R1:W4:Y:S01]  /*5330*/  @!P0 LDG.E.U8 R28, desc[UR6][R56.64] ;  /* 0x00000006381c8981 */ /* 0x000322000c1e1100 */
[----:B0-----:R-:W-:-:S03]  /*5340*/  PRMT R34, RZ, 0x7610, R34 ;  /* 0x00007610ff227816 */ /* 0x001fc60000000022 */
[----:B------:R0:W4:Y:S01]  /*5350*/  @!P0 LDG.E.U8 R37, desc[UR6][R76.64] ;  /* 0x000000064c258981 */ /* 0x000122000c1e1100 */
[----:B------:R-:W-:Y:S01]  /*5360*/  PRMT R35, RZ, 0x7610, R35 ;  /* 0x00007610ff237816 */ /* 0x000fe20000000023 */
[C---:B-1----:R-:W-:Y:S01]  /*5370*/  IMAD.X R79, R7.reuse, 0x1, R14, P2 ;  /* 0x00000001074f7824 */ /* 0x042fe200010e060e */
[C---:B------:R-:W-:Y:S01]  /*5380*/  IADD3 RZ, P2, R90.reuse, R9, RZ ;  /* 0x000000095aff7210 */ /* 0x040fe20007f5e0ff */
[----:B------:R1:W4:Y:S01]  /*5390*/  @!P0 LDG.E.U8 R164, desc[UR6][R94.64] ;  /* 0x000000065ea48981 */ /* 0x000322000c1e1100 */
[C---:B------:R-:W-:Y:S01]  /*53a0*/  VIADD R56, R90.reuse, UR58 ;  /* 0x0000003a5a387c36 */ /* 0x040fe20008000000 */
[C---:B------:R-:W-:Y:S02]  /*53b0*/  IADD3.X R57, R7.reuse, UR32, RZ, P3, !PT ;  /* 0x0000002007397c10 */ /* 0x040fe40009ffe4ff */
[----:B------:R1:W2:Y:S01]  /*53c0*/  @!P0 LDG.E.U8 R34, desc[UR6][R58.64] ;  /* 0x000000063a228981 */ /* 0x0002a2000c1e1100 */
[C---:B0-----:R-:W-:Y:S01]  /*53d0*/  IMAD.X R77, R7.reuse, 0x1, R12, P1 ;  /* 0x00000001074d7824 */ /* 0x041fe200008e060c */
[C---:B------:R-:W-:Y:S01]  /*53e0*/  IADD3 RZ, P1, R90.reuse, R3, RZ ;  /* 0x000000035aff7210 */ /* 0x040fe20007f3e0ff */
[C---:B------:R-:W-:Y:S01]  /*53f0*/  IMAD.IADD R78, R90.reuse, 0x1, R13 ;  /* 0x000000015a4e7824 */ /* 0x040fe200078e020d */
[C---:B------:R-:W-:Y:S01]  /*5400*/  IADD3 RZ, P3, R90.reuse, UR54, RZ ;  /* 0x000000365aff7c10 */ /* 0x040fe2000ff7e0ff */
[C---:B------:R-:W-:Y:S01]  /*5410*/  IMAD.IADD R76, R90.reuse, 0x1, R11 ;  /* 0x000000015a4c7824 */ /* 0x040fe200078e020b */
[----:B------:R-:W-:Y:S01]  /*5420*/  PRMT R154, RZ, 0x7610, R154 ;  /* 0x00007610ff9a7816 */ /* 0x000fe2000000009a */
[----:B------:R0:W4:Y:S01]  /*5430*/  @!P0 LDG.E.U8 R35, desc[UR6][R56.64] ;  /* 0x0000000638238981 */ /* 0x000122000c1e1100 */
[----:B------:R-:W-:Y:S01]  /*5440*/  PRMT R152, RZ, 0x7610, R152 ;  /* 0x00007610ff987816 */ /* 0x000fe20000000098 */
[C---:B-1----:R-:W-:Y:S01]  /*5450*/  VIADD R94, R90.reuse, UR54 ;  /* 0x000000365a5e7c36 */ /* 0x042fe20008000000 */
[----:B------:R-:W-:Y:S01]  /*5460*/  PRMT R150, RZ, 0x7610, R150 ;  /* 0x00007610ff967816 */ /* 0x000fe20000000096 */
[C---:B------:R-:W-:Y:S01]  /*5470*/  IMAD.IADD R58, R90.reuse, 0x1, R9 ;  /* 0x000000015a3a7824 */ /* 0x040fe200078e0209 */
[----:B------:R-:W-:Y:S01]  /*5480*/  PRMT R163, RZ, 0x7610, R163 ;  /* 0x00007610ffa37816 */ /* 0x000fe200000000a3 */
[C---:B------:R-:W-:Y:S01]  /*5490*/  IMAD.X R59, R7.reuse, 0x1, R10, P2 ;  /* 0x00000001073b7824 */ /* 0x040fe200010e060a */
[----:B------:R-:W-:Y:S01]  /*54a0*/  IADD3.X R95, R7, UR28, RZ, P3, !PT ;  /* 0x0000001c075f7c10 */ /* 0x000fe20009ffe4ff */
[----:B------:R-:W4:Y:S01]  /*54b0*/  @!P0 LDG.E.U8 R161, desc[UR6][R78.64] ;  /* 0x000000064ea18981 */ /* 0x000f22000c1e1100 */
[----:B0-----:R-:W-:-:S02]  /*54c0*/  IMAD.IADD R56, R90, 0x1, R3 ;  /* 0x000000015a387824 */ /* 0x001fc400078e0203 */
[----:B------:R-:W-:Y:S01]  /*54d0*/  IMAD.X R57, R7, 0x1, R18, P1 ;  /* 0x0000000107397824 */ /* 0x000fe200008e0612 */
[----:B------:R0:W4:Y:S04]  /*54e0*/  @!P0 LDG.E.U8 R154, desc[UR6][R76.64] ;  /* 0x000000064c9a8981 */ /* 0x000128000c1e1100 */
[----:B------:R-:W4:Y:S04]  /*54f0*/  @!P0 LDG.E.U8 R152, desc[UR6][R94.64] ;  /* 0x000000065e988981 */ /* 0x000f28000c1e1100 */
[----:B------:R-:W4:Y:S04]  /*5500*/  @!P0 LDG.E.U8 R150, desc[UR6][R58.64] ;  /* 0x000000063a968981 */ /* 0x000f28000c1e1100 */
[----:B------:R1:W4:Y:S04]  /*5510*/  @!P0 LDG.E.U8 R163, desc[UR6][R56.64] ;  /* 0x0000000638a38981 */ /* 0x000328000c1e1100 */
[----:B0-----:R-:W-:Y:S04]  /*5520*/  LDS.U8 R76, [R23+UR4] ;  /* 0x00000004174c7984 */ /* 0x001fe80008000000 */
[----:B------:R-:W0:Y:S04]  /*5530*/  LDS.U8 R77, [R23+UR4+0x40] ;  /* 0x00004004174d7984 */ /* 0x000e280008000000 */
[----:B------:R-:W-:Y:S04]  /*5540*/  LDS.U8 R148, [R23+UR4+0x88] ;  /* 0x0000880417947984 */ /* 0x000fe80008000000 */
[----:B------:R-:W-:Y:S04]  /*5550*/  LDS.U8 R147, [R23+UR4+0xc8] ;  /* 0x0000c80417937984 */ /* 0x000fe80008000000 */
[----:B------:R-:W-:Y:S04]  /*5560*/  LDS.U8 R78, [R23+UR4+0x8] ;  /* 0x00000804174e7984 */ /* 0x000fe80008000000 */
        /* <DEDUP_REMOVED lines=27> */
[----:B------:R-:W-:Y:S04]  /*5720*/  LDS.U8 R102, [R21+UR4] ;  /* 0x0000000415667984 */ /* 0x000fe80008000000 */
[----:B------:R-:W0:Y:S04]  /*5730*/  LDS.U8 R103, [R21+UR4+0x40] ;  /* 0x0000400415677984 */ /* 0x000e280008000000 */
[----:B------:R-:W-:Y:S04]  /*5740*/  LDS.U8 R136, [R21+UR4+0x88] ;  /* 0x0000880415887984 */ /* 0x000fe80008000000 */
[----:B------:R-:W-:Y:S04]  /*5750*/  LDS.U8 R137, [R21+UR4+0xc8] ;  /* 0x0000c80415897984 */ /* 0x000fe80008000000 */
[----:B------:R-:W-:Y:S04]  /*5760*/  LDS.U8 R106, [R21+UR4+0x8] ;  /* 0x00000804156a7984 */ /* 0x000fe80008000000 */
[----:B------:R-:W0:Y:S04]  /*5770*/  LDS.U8 R107, [R21+UR4+0x48] ;  /* 0x00004804156b7984 */ /* 0x000e280008000000 */
[----:B------:R-:W-:Y:S04]  /*5780*/  LDS.U8 R138, [R21+UR4+0x80] ;  /* 0x00008004158a7984 */ /* 0x000fe80008000000 */
[----:B------:R-:W-:Y:S04]  /*5790*/  LDS.U8 R139, [R21+UR4+0xc0] ;  /* 0x0000c004158b7984 */ /* 0x000fe80008000000 */
[----:B-1----:R-:W-:Y:S04]  /*57a0*/  LDS.U8 R56, [R21+UR4+0x400] ;  /* 0x0004000415387984 */ /* 0x002fe80008000000 */
[----:B------:R-:W1:Y:S04]  /*57b0*/  LDS.U8 R57, [R21+UR4+0x440] ;  /* 0x0004400415397984 */ /* 0x000e680008000000 */
[----:B------:R-:W-:Y:S04]  /*57c0*/  LDS.U8 R140, [R21+UR4+0x488] ;  /* 0x00048804158c7984 */ /* 0x000fe80008000000 */
[----:B------:R-:W-:Y:S04]  /*57d0*/  LDS.U8 R141, [R21+UR4+0x4c8] ;  /* 0x0004c804158d7984 */ /* 0x000fe80008000000 */
[----:B------:R-:W-:Y:S04]  /*57e0*/  LDS.U8 R58, [R21+UR4+0x408] ;  /* 0x00040804153a7984 */ /* 0x000fe80008000000 */
[----:B------:R-:W1:Y:S04]  /*57f0*/  LDS.U8 R59, [R21+UR4+0x448] ;  /* 0x00044804153b7984 */ /* 0x000e680008000000 */
        /* <DEDUP_REMOVED lines=17> */
[----:B------:R-:W-:Y:S01]  /*5910*/  LDS.U8 R93, [R21+UR4+0xcc0] ;  /* 0x000cc004155d7984 */ /* 0x000fe20008000000 */
[----:B------:R-:W-:Y:S06]  /*5920*/  BAR.SYNC.DEFER_BLOCKING 0x0 ;  /* 0x0000000000007b1d */ /* 0x000fec0000010000 */
[----:B--2---:R-:W-:Y:S04]  /*5930*/  STS.U8 [R91+UR4], R34 ;  /* 0x000000225b007988 */ /* 0x004fe80008000004 */
[----:B------:R-:W-:Y:S04]  /*5940*/  STS.U8 [R91+UR4+0x40], R32 ;  /* 0x000040205b007988 */ /* 0x000fe80008000004 */
[----:B---3--:R-:W-:Y:S04]  /*5950*/  STS.U8 [R91+UR4+0x200], R156 ;  /* 0x0002009c5b007988 */ /* 0x008fe80008000004 */
[----:B-----5:R-:W-:Y:S04]  /*5960*/  STS.U8 [R91+UR4+0x240], R39 ;  /* 0x000240275b007988 */ /* 0x020fe80008000004 */
        /* <DEDUP_REMOVED lines=27> */
[----:B------:R-:W-:Y:S01]  /*5b20*/  STS.U8 [R81+UR4+0x7c0], R163 ;  /* 0x0007c0a351007988 */ /* 0x000fe20008000004 */
[----:B------:R-:W-:Y:S06]  /*5b30*/  BAR.SYNC.DEFER_BLOCKING 0x0 ;  /* 0x0000000000007b1d */ /* 0x000fec0000010000 */
[----:B------:R-:W2:Y:S04]  /*5b40*/  LDSM.16.M88.4 R36, [R8+UR4] ;  /* 0x000000040824783b */ /* 0x000ea80008000200 */
[----:B------:R-:W3:Y:S04]  /*5b50*/  LDSM.16.M88.4 R28, [R8+UR4+0x400] ;  /* 0x00040004081c783b */ /* 0x000ee80008000200 */
[----:B------:R-:W4:Y:S04]  /*5b60*/  LDSM.16.M88.4 R24, [R8+UR4+0x200] ;  /* 0x000200040818783b */ /* 0x000f280008000200 */
[----:B------:R-:W5:Y:S01]  /*5b70*/  LDSM.16.M88.4 R32, [R8+UR4+0x600] ;  /* 0x000600040820783b */ /* 0x000f620008000200 */
[----:B0-----:R-:W-:-:S02]  /*5b80*/  IMAD R76, R77, 0x100, R76 ;  /* 0x000001004d4c7824 */ /* 0x001fc400078e024c */
[----:B------:R-:W-:Y:S02]  /*5b90*/  IMAD R77, R79, 0x100, R78 ;  /* 0x000001004f4d7824 */ /* 0x000fe400078e024e */
[----:B------:R-:W-:Y:S02]  /*5ba0*/  IMAD R78, R97, 0x100, R96 ;  /* 0x00000100614e7824 */ /* 0x000fe400078e0260 */
[----:B------:R-:W-:Y:S02]  /*5bb0*/  IMAD R79, R101, 0x100, R100 ;  /* 0x00000100654f7824 */ /* 0x000fe400078e0264 */
[----:B------:R-:W-:Y:S02]  /*5bc0*/  IMAD R102, R103, 0x100, R102 ;  /* 0x0000010067667824 */ /* 0x000fe400078e0266 */
[----:B------:R-:W-:Y:S02]  /*5bd0*/  IMAD R96, R107, 0x100, R106 ;  /* 0x000001006b607824 */ /* 0x000fe400078e026a */
[----:B-1----:R-:W-:-:S02]  /*5be0*/  IMAD R97, R57, 0x100, R56 ;  /* 0x0000010039617824 */ /* 0x002fc400078e0238 */
[----:B------:R-:W-:Y:S01]  /*5bf0*/  IMAD R59, R59, 0x100, R58 ;  /* 0x000001003b3b7824 */ /* 0x000fe200078e023a */
[----:B------:R-:W-:Y:S02]  /*5c00*/  F2FP.F16.E4M3.UNPACK_B R76, R76 ;  /* 0x0000004cff4c723e */ /* 0x000fe400020006ff */
[----:B------:R-:W-:Y:S02]  /*5c10*/  F2FP.F16.E4M3.UNPACK_B R77, R77 ;  /* 0x0000004dff4d723e */ /* 0x000fe400020006ff */
[----:B------:R-:W-:Y:S02]  /*5c20*/  F2FP.F16.E4M3.UNPACK_B R78, R78 ;  /* 0x0000004eff4e723e */ /* 0x000fe400020006ff */
[----:B------:R-:W-:Y:S02]  /*5c30*/  F2FP.F16.E4M3.UNPACK_B R79, R79 ;  /* 0x0000004fff4f723e */ /* 0x000fe400020006ff */
[----:B------:R-:W-:Y:S02]  /*5c40*/  F2FP.F16.E4M3.UNPACK_B R56, R102 ;  /* 0x00000066ff38723e */ /* 0x000fe400020006ff */
[----:B------:R-:W-:-:S02]  /*5c50*/  F2FP.F16.E4M3.UNPACK_B R57, R96 ;  /* 0x00000060ff39723e */ /* 0x000fc400020006ff */
[----:B--2---:R-:W-:Y:S02]  /*5c60*/  F2FP.F16.E4M3.UNPACK_B R106, R36 ;  /* 0x00000024ff6a723e */ /* 0x004fe400020006ff */
[----:B------:R-:W-:Y:S02]  /*5c70*/  F2FP.F16.E4M3.UNPACK_B R107, R37 ;  /* 0x00000025ff6b723e */ /* 0x000fe400020006ff */
[----:B------:R-:W-:Y:S02]  /*5c80*/  F2FP.F16.E4M3.UNPACK_B R58, R97 ;  /* 0x00000061ff3a723e */ /* 0x000fe400020006ff */
[----:B------:R-:W-:-:S03]  /*5c90*/  F2FP.F16.E4M3.UNPACK_B R59, R59 ;  /* 0x0000003bff3b723e */ /* 0x000fc600020006ff */
[----:B------:R-:W-:Y:S01]  /*5ca0*/  HMMA.16816.F32 R60, R76, R106, R60 ;  /* 0x0000006a4c3c723c */ /* 0x000fe2000000183c */
[----:B---3--:R-:W-:Y:S02]  /*5cb0*/  F2FP.F16.E4M3.UNPACK_B R102, R28 ;  /* 0x0000001cff66723e */ /* 0x008fe400020006ff */
[----:B------:R-:W-:-:S03]  /*5cc0*/  F2FP.F16.E4M3.UNPACK_B R103, R29 ;  /* 0x0000001dff67723e */ /* 0x000fc600020006ff */
[----:B------:R-:W-:Y:S01]  /*5cd0*/  HMMA.16816.F32 R48, R56, R106, R48 ;  /* 0x0000006a3830723c */ /* 0x000fe20000001830 */
[----:B----4-:R-:W-:Y:S02]  /*5ce0*/  F2FP.F16.E4M3.UNPACK_B R100, R24 ;  /* 0x00000018ff64723e */ /* 0x010fe400020006ff */
[----:B------:R-:W-:Y:S02]  /*5cf0*/  F2FP.F16.E4M3.UNPACK_B R101, R25 ;  /* 0x00000019ff65723e */ /* 0x000fe400020006ff */
[----:B-----5:R-:W-:Y:S02]  /*5d00*/  F2FP.F16.E4M3.UNPACK_B R96, R32 ;  /* 0x00000020ff60723e */ /* 0x020fe400020006ff */
[----:B------:R-:W-:Y:S01]  /*5d10*/  F2FP.F16.E4M3.UNPACK_B R97, R33 ;  /* 0x00000021ff61723e */ /* 0x000fe200020006ff */
[----:B------:R-:W-:Y:S01]  /*5d20*/  HMMA.16816.F32 R68, R76, R102, R68 ;  /* 0x000000664c44723c */ /* 0x000fe20000001844 */
[----:B------:R-:W-:Y:S02]  /*5d30*/  IMAD R136, R137, 0x100, R136 ;  /* 0x0000010089887824 */ /* 0x000fe400078e0288 */
[----:B------:R-:W-:-:S03]  /*5d40*/  IMAD R138, R139, 0x100, R138 ;  /* 0x000001008b8a7824 */ /* 0x000fc600078e028a */
[----:B------:R-:W-:Y:S01]  /*5d50*/  HMMA.16816.F32 R44, R56, R102, R44 ;  /* 0x00000066382c723c */ /* 0x000fe2000000182c */
[----:B------:R-:W-:-:S05]  /*5d60*/  IMAD R140, R141, 0x100, R140 ;  /* 0x000001008d8c7824 */ /* 0x000fca00078e028c */
[C---:B------:R-:W-:Y:S06]  /*5d70*/  HMMA.16816.F32 R72, R76.reuse, R100, R72 ;  /* 0x000000644c48723c */ /* 0x040fec0000001848 */
[----:B------:R-:W-:Y:S06]  /*5d80*/  HMMA.16816.F32 R64, R76, R96, R64 ;  /* 0x000000604c40723c */ /* 0x000fec0000001840 */
[----:B------:R-:W-:Y:S01]  /*5d90*/  HMMA.16816.F32 R40, R56, R100, R40 ;  /* 0x000000643828723c */ /* 0x000fe20000001828 */
[----:B------:R-:W-:-:S02]  /*5da0*/  IMAD R76, R147, 0x100, R148 ;  /* 0x00000100934c7824 */ /* 0x000fc400078e0294 */
[----:B------:R-:W-:Y:S02]  /*5db0*/  IMAD R77, R145, 0x100, R146 ;  /* 0x00000100914d7824 */ /* 0x000fe400078e0292 */
[----:B------:R-:W-:Y:S01]  /*5dc0*/  IMAD R78, R143, 0x100, R144 ;  /* 0x000001008f4e7824 */ /* 0x000fe200078e0290 */
[----:B------:R-:W-:Y:S01]  /*5dd0*/  HMMA.16816.F32 R52, R56, R96, R52 ;  /* 0x000000603834723c */ /* 0x000fe20000001834 */
[----:B------:R-:W-:Y:S01]  /*5de0*/  IMAD R79, R135, 0x100, R142 ;  /* 0x00000100874f7824 */ /* 0x000fe200078e028e */
[----:B------:R-:W-:-:S05]  /*5df0*/  F2FP.F16.E4M3.UNPACK_B R76, R76 ;  /* 0x0000004cff4c723e */ /* 0x000fca00020006ff */
[----:B------:R-:W-:Y:S01]  /*5e00*/  IMAD R59, R133, 0x100, R134 ;  /* 0x00000100853b7824 */ /* 0x000fe200078e0286 */
[----:B------:R-:W-:Y:S02]  /*5e10*/  F2FP.F16.E4M3.UNPACK_B R77, R77 ;  /* 0x0000004dff4d723e */ /* 0x000fe400020006ff */
[----:B------:R-:W-:Y:S02]  /*5e20*/  F2FP.F16.E4M3.UNPACK_B R78, R78 ;  /* 0x0000004eff4e723e */ /* 0x000fe400020006ff */
[----:B------:R-:W-:Y:S02]  /*5e30*/  F2FP.F16.E4M3.UNPACK_B R79, R79 ;  /* 0x0000004fff4f723e */ /* 0x000fe400020006ff */
[----:B------:R-:W-:Y:S02]  /*5e40*/  F2FP.F16.E4M3.UNPACK_B R36, R36.H1 ;  /* 0x00000024ff24723e */ /* 0x000fe400030006ff */
[----:B------:R-:W-:Y:S02]  /*5e50*/  F2FP.F16.E4M3.UNPACK_B R37, R37.H1 ;  /* 0x00000025ff25723e */ /* 0x000fe400030006ff */
[----:B------:R-:W-:-:S02]  /*5e60*/  F2FP.F16.E4M3.UNPACK_B R56, R136 ;  /* 0x00000088ff38723e */ /* 0x000fc400020006ff */
[----:B------:R-:W-:Y:S02]  /*5e70*/  F2FP.F16.E4M3.UNPACK_B R57, R138 ;  /* 0x0000008aff39723e */ /* 0x000fe400020006ff */
[----:B------:R-:W-:Y:S02]  /*5e80*/  F2FP.F16.E4M3.UNPACK_B R58, R140 ;  /* 0x0000008cff3a723e */ /* 0x000fe400020006ff */
[----:B------:R-:W-:Y:S01]  /*5e90*/  F2FP.F16.E4M3.UNPACK_B R59, R59 ;  /* 0x0000003bff3b723e */ /* 0x000fe200020006ff */
[----:B------:R-:W-:Y:S01]  /*5ea0*/  HMMA.16816.F32 R60, R76, R36, R60 ;  /* 0x000000244c3c723c */ /* 0x000fe2000000183c */
[----:B------:R-:W-:Y:S02]  /*5eb0*/  F2FP.F16.E4M3.UNPACK_B R28, R28.H1 ;  /* 0x0000001cff1c723e */ /* 0x000fe400030006ff */
[----:B------:R-:W-:-:S03]  /*5ec0*/  F2FP.F16.E4M3.UNPACK_B R29, R29.H1 ;  /* 0x0000001dff1d723e */ /* 0x000fc600030006ff */
[----:B------:R-:W-:Y:S01]  /*5ed0*/  HMMA.16816.F32 R48, R56, R36, R48 ;  /* 0x000000243830723c */ /* 0x000fe20000001830 */
[----:B------:R-:W-:Y:S02]  /*5ee0*/  F2FP.F16.E4M3.UNPACK_B R24, R24.H1 ;  /* 0x00000018ff18723e */ /* 0x000fe400030006ff */
[----:B------:R-:W-:Y:S02]  /*5ef0*/  F2FP.F16.E4M3.UNPACK_B R25, R25.H1 ;  /* 0x00000019ff19723e */ /* 0x000fe400030006ff */
[----:B------:R-:W-:Y:S02]  /*5f00*/  F2FP.F16.E4M3.UNPACK_B R32, R32.H1 ;  /* 0x00000020ff20723e */ /* 0x000fe400030006ff */
[----:B------:R-:W-:Y:S01]  /*5f10*/  F2FP.F16.E4M3.UNPACK_B R33, R33.H1 ;  /* 0x00000021ff21723e */ /* 0x000fe200030006ff */
[-C--:B------:R-:W-:Y:S06]  /*5f20*/  HMMA.16816.F32 R68, R76, R28.reuse, R68 ;  /* 0x0000001c4c44723c */ /* 0x080fec0000001844 */
[----:B------:R-:W-:Y:S06]  /*5f30*/  HMMA.16816.F32 R44, R56, R28, R44 ;  /* 0x0000001c382c723c */ /* 0x000fec000000182c */
        /* <DEDUP_REMOVED lines=9> */
[----:B------:R-:W-:Y:S02]  /*5fd0*/  IMAD R56, R123, 0x100, R124 ;  /* 0x000001007b387824 */ /* 0x000fe400078e027c */
[----:B------:R-:W-:Y:S02]  /*5fe0*/  IMAD R57, R121, 0x100, R122 ;  /* 0x0000010079397824 */ /* 0x000fe400078e027a */
[----:B------:R-:W-:Y:S02]  /*5ff0*/  IMAD R58, R119, 0x100, R120 ;  /* 0x00000100773a7824 */ /* 0x000fe400078e0278 */
[----:B------:R-:W-:Y:S01]  /*6000*/  IMAD R59, R117, 0x100, R118 ;  /* 0x00000100753b7824 */ /* 0x000fe200078e0276 */
[----:B------:R-:W-:Y:S02]  /*6010*/  F2FP.F16.E4M3.UNPACK_B R77, R77 ;  /* 0x0000004dff4d723e */ /* 0x000fe400020006ff */
[----:B------:R-:W-:Y:S02]  /*6020*/  F2FP.F16.E4M3.UNPACK_B R78, R78 ;  /* 0x0000004eff4e723e */ /* 0x000fe400020006ff */
[----:B------:R-:W-:-:S02]  /*6030*/  F2FP.F16.E4M3.UNPACK_B R79, R79 ;  /* 0x0000004fff4f723e */ /* 0x000fc400020006ff */
[----:B------:R-:W-:Y:S02]  /*6040*/  F2FP.F16.E4M3.UNPACK_B R24, R38 ;  /* 0x00000026ff18723e */ /* 0x000fe400020006ff */
[----:B------:R-:W-:Y:S02]  /*6050*/  F2FP.F16.E4M3.UNPACK_B R25, R39 ;  /* 0x00000027ff19723e */ /* 0x000fe400020006ff */
[----:B------:R-:W-:Y:S02]  /*6060*/  F2FP.F16.E4M3.UNPACK_B R56, R56 ;  /* 0x00000038ff38723e */ /* 0x000fe400020006ff */
[----:B------:R-:W-:Y:S02]  /*6070*/  F2FP.F16.E4M3.UNPACK_B R57, R57 ;  /* 0x00000039ff39723e */ /* 0x000fe400020006ff */
[----:B------:R-:W-:Y:S02]  /*6080*/  F2FP.F16.E4M3.UNPACK_B R58, R58 ;  /* 0x0000003aff3a723e */ /* 0x000fe400020006ff */
[----:B------:R-:W-:Y:S01]  /*6090*/  F2FP.F16.E4M3.UNPACK_B R59, R59 ;  /* 0x0000003bff3b723e */ /* 0x000fe200020006ff */
[----:B------:R-:W-:Y:S01]  /*60a0*/  HMMA.16816.F32 R60, R76, R24, R60 ;  /* 0x000000184c3c723c */ /* 0x000fe2000000183c */
[----:B------:R-:W-:-:S02]  /*60b0*/  F2FP.F16.E4M3.UNPACK_B R32, R30 ;  /* 0x0000001eff20723e */ /* 0x000fc400020006ff */
[----:B------:R-:W-:-:S03]  /*60c0*/  F2FP.F16.E4M3.UNPACK_B R33, R31 ;  /* 0x0000001fff21723e */ /* 0x000fc600020006ff */
[----:B------:R-:W-:Y:S01]  /*60d0*/  HMMA.16816.F32 R48, R56, R24, R48 ;  /* 0x000000183830723c */ /* 0x000fe20000001830 */
[----:B------:R-:W-:Y:S02]  /*60e0*/  F2FP.F16.E4M3.UNPACK_B R28, R26 ;  /* 0x0000001aff1c723e */ /* 0x000fe400020006ff */
[----:B------:R-:W-:Y:S02]  /*60f0*/  F2FP.F16.E4M3.UNPACK_B R29, R27 ;  /* 0x0000001bff1d723e */ /* 0x000fe400020006ff */
[----:B------:R-:W-:Y:S01]  /*6100*/  F2FP.F16.E4M3.UNPACK_B R36, R34 ;  /* 0x00000022ff24723e */ /* 0x000fe200020006ff */
[----:B------:R-:W-:Y:S01]  /*6110*/  HMMA.16816.F32 R68, R76, R32, R68 ;  /* 0x000000204c44723c */ /* 0x000fe20000001844 */
[----:B------:R-:W-:Y:S01]  /*6120*/  F2FP.F16.E4M3.UNPACK_B R37, R35 ;  /* 0x00000023ff25723e */ /* 0x000fe200020006ff */
[----:B------:R-:W-:Y:S02]  /*6130*/  IMAD R115, R115, 0x100, R116 ;  /* 0x0000010073737824 */ /* 0x000fe400078e0274 */
[----:B------:R-:W-:-:S02]  /*6140*/  IMAD R113, R113, 0x100, R114 ;  /* 0x0000010071717824 */ /* 0x000fc400078e0272 */
[----:B------:R-:W-:Y:S01]  /*6150*/  HMMA.16816.F32 R44, R56, R32, R44 ;  /* 0x00000020382c723c */ /* 0x000fe2000000182c */
[----:B------:R-:W-:Y:S02]  /*6160*/  IMAD R111, R111, 0x100, R112 ;  /* 0x000001006f6f7824 */ /* 0x000fe400078e0270 */
[----:B------:R-:W-:Y:S02]  /*6170*/  IMAD R109, R109, 0x100, R110 ;  /* 0x000001006d6d7824 */ /* 0x000fe400078e026e */
[----:B------:R-:W-:Y:S02]  /*6180*/  IMAD R24, R105, 0x100, R108 ;  /* 0x0000010069187824 */ /* 0x000fe400078e026c */
[----:B------:R-:W-:Y:S01]  /*6190*/  F2FP.F16.E4M3.UNPACK_B R32, R26.H1 ;  /* 0x0000001aff20723e */ /* 0x000fe200030006ff */
[----:B------:R-:W-:Y:S01]  /*61a0*/  IMAD R25, R99, 0x100, R104 ;  /* 0x0000010063197824 */ /* 0x000fe200078e0268 */
[----:B------:R-:W-:Y:S01]  /*61b0*/  F2FP.F16.E4M3.UNPACK_B R33, R27.H1 ;  /* 0x0000001bff21723e */ /* 0x000fe200030006ff */
[----:B------:R-:W-:-:S02]  /*61c0*/  IMAD R26, R95, 0x100, R98 ;  /* 0x000001005f1a7824 */ /* 0x000fc400078e0262 */
[----:B------:R-:W-:Y:S01]  /*61d0*/  IMAD R27, R93, 0x100, R94 ;  /* 0x000001005d1b7824 */ /* 0x000fe200078e025e */
[----:B------:R-:W-:Y:S01]  /*61e0*/  HMMA.16816.F32 R72, R76, R28, R72 ;  /* 0x0000001c4c48723c */ /* 0x000fe20000001848 */
[----:B------:R-:W-:Y:S02]  /*61f0*/  F2FP.F16.E4M3.UNPACK_B R24, R24 ;  /* 0x00000018ff18723e */ /* 0x000fe400020006ff */
[----:B------:R-:W-:-:S03]  /*6200*/  F2FP.F16.E4M3.UNPACK_B R25, R25 ;  /* 0x00000019ff19723e */ /* 0x000fc600020006ff */
[----:B------:R-:W-:Y:S01]  /*6210*/  HMMA.16816.F32 R40, R56, R28, R40 ;  /* 0x0000001c3828723c */ /* 0x000fe20000001828 */
[----:B------:R-:W-:Y:S02]  /*6220*/  F2FP.F16.E4M3.UNPACK_B R26, R26 ;  /* 0x0000001aff1a723e */ /* 0x000fe400020006ff */
[----:B------:R-:W-:-:S03]  /*6230*/  F2FP.F16.E4M3.UNPACK_B R27, R27 ;  /* 0x0000001bff1b723e */ /* 0x000fc600020006ff */
[-C--:B------:R-:W-:Y:S01]  /*6240*/  HMMA.16816.F32 R64, R76, R36.reuse, R64 ;  /* 0x000000244c40723c */ /* 0x080fe20000001840 */
[----:B------:R-:W-:Y:S02]  /*6250*/  F2FP.F16.E4M3.UNPACK_B R28, R38.H1 ;  /* 0x00000026ff1c723e */ /* 0x000fe400030006ff */
[----:B------:R-:W-:Y:S02]  /*6260*/  F2FP.F16.E4M3.UNPACK_B R29, R39.H1 ;  /* 0x00000027ff1d723e */ /* 0x000fe400030006ff */
[----:B------:R-:W-:Y:S01]  /*6270*/  F2FP.F16.E4M3.UNPACK_B R38, R111 ;  /* 0x0000006fff26723e */ /* 0x000fe200020006ff */
[----:B------:R-:W-:Y:S01]  /*6280*/  HMMA.16816.F32 R52, R56, R36, R52 ;  /* 0x000000243834723c */ /* 0x000fe20000001834 */
[----:B------:R-:W-:-:S06]  /*6290*/  F2FP.F16.E4M3.UNPACK_B R39, R109 ;  /* 0x0000006dff27723e */ /* 0x000fcc00020006ff */
[----:B------:R-:W-:Y:S02]  /*62a0*/  F2FP.F16.E4M3.UNPACK_B R36, R115 ;  /* 0x00000073ff24723e */ /* 0x000fe400020006ff */
[----:B------:R-:W-:Y:S01]  /*62b0*/  F2FP.F16.E4M3.UNPACK_B R37, R113 ;  /* 0x00000071ff25723e */ /* 0x000fe200020006ff */
[----:B------:R-:W-:Y:S01]  /*62c0*/  HMMA.16816.F32 R48, R24, R28, R48 ;  /* 0x0000001c1830723c */ /* 0x000fe20000001830 */
[----:B------:R-:W-:-:S05]  /*62d0*/  USHF.R.S32.HI UR61, URZ, 0x1f, UR9 ;  /* 0x0000001f3f3d7899 */ /* 0x000fca0008011409 */
[----:B------:R-:W-:Y:S01]  /*62e0*/  HMMA.16816.F32 R60, R36, R28, R60 ;  /* 0x0000001c243c723c */ /* 0x000fe2000000183c */
[----:B------:R-:W-:Y:S02]  /*62f0*/  UIADD3 UR58, UP4, UR9, UR58, URZ ;  /* 0x0000003a093a7290 */ /* 0x000fe4000ff9e03f */
[----:B------:R-:W-:-:S04]  /*6300*/  UIADD3 UR57, UP3, UR9, UR57, URZ ;  /* 0x0000003909397290 */ /* 0x000fc8000ff7e03f */
[----:B------:R-:W-:Y:S01]  /*6310*/  IMAD.SHL.U32 R28, R22, 0x40, RZ ;  /* 0x00000040161c7824 */ /* 0x000fe200078e00ff */
[----:B------:R-:W-:Y:S02]  /*6320*/  UIADD3 UR56, UP6, UR9, UR56, URZ ;  /* 0x0000003809387290 */ /* 0x000fe4000ffde03f */
[----:B------:R-:W-:Y:S02]  /*6330*/  UIADD3 UR55, UP5, UR9, UR55, URZ ;  /* 0x0000003709377290 */ /* 0x000fe4000ffbe03f */
[----:B------:R-:W-:Y:S01]  /*6340*/  UIADD3 UR54, UP2, UR9, UR54, URZ ;  /* 0x0000003609367290 */ /* 0x000fe2000ff5e03f */
[----:B------:R-:W-:Y:S01]  /*6350*/  IADD3 R6, P0, R28, R6, RZ ;  /* 0x000000061c067210 */ /* 0x000fe20007f1e0ff */
[----:B------:R-:W-:Y:S02]  /*6360*/  UIADD3 UR5, UR5, -0x1, URZ ;  /* 0xffffffff05057890 */ /* 0x000fe4000fffe03f */
[----:B------:R-:W-:Y:S02]  /*6370*/  UIADD3.X UR32, UR61, UR32, URZ, UP4, !UPT ;  /* 0x000000203d207290 */ /* 0x000fe4000a7fe43f */
[----:B------:R-:W-:-:S02]  /*6380*/  UIADD3.X UR31, UR61, UR31, URZ, UP3, !UPT ;  /* 0x0000001f3d1f7290 */ /* 0x000fc40009ffe43f */
[----:B------:R-:W-:Y:S02]  /*6390*/  UIADD3.X UR30, UR61, UR30, URZ, UP6, !UPT ;  /* 0x0000001e3d1e7290 */ /* 0x000fe4000b7fe43f */
[----:B------:R-:W-:Y:S02]  /*63a0*/  UIADD3.X UR29, UR61, UR29, URZ, UP5, !UPT ;  /* 0x0000001d3d1d7290 */ /* 0x000fe4000affe43f */
[----:B------:R-:W-:Y:S01]  /*63b0*/  UIADD3.X UR28, UR61, UR28, URZ, UP2, !UPT ;  /* 0x0000001c3d1c7290 */ /* 0x000fe200097fe43f */
[----:B------:R-:W-:Y:S01]  /*63c0*/  LEA.HI.X.SX32 R19, R28, R19, 0x1, P0 ;  /* 0x000000131c137211 */ /* 0x000fe200000f0eff */
[----:B------:R-:W-:Y:S02]  /*63d0*/  UIADD3 UR53, UP1, UR9, UR53, URZ ;  /* 0x0000003509357290 */ /* 0x000fe4000ff3e03f */
[----:B------:R-:W-:Y:S02]  /*63e0*/  UIADD3 UR52, UP0, UR9, UR52, URZ ;  /* 0x0000003409347290 */ /* 0x000fe4000ff1e03f */
[----:B------:R-:W-:-:S02]  /*63f0*/  UIADD3 UR51, UP4, UR9, UR51, URZ ;  /* 0x0000003309337290 */ /* 0x000fc4000ff9e03f */
[----:B------:R-:W-:Y:S02]  /*6400*/  UIADD3 UR50, UP3, UR9, UR50, URZ ;  /* 0x0000003209327290 */ /* 0x000fe4000ff7e03f */
[----:B------:R-:W-:Y:S02]  /*6410*/  UIADD3 UR49, UP6, UR9, UR49, URZ ;  /* 0x0000003109317290 */ /* 0x000fe4000ffde03f */
[----:B------:R-:W-:Y:S02]  /*6420*/  UIADD3 UR48, UP5, UR9, UR48, URZ ;  /* 0x0000003009307290 */ /* 0x000fe4000ffbe03f */
[----:B------:R-:W-:Y:S01]  /*6430*/  UIADD3 UR47, UP2, UR9, UR47, URZ ;  /* 0x0000002f092f7290 */ /* 0x000fe2000ff5e03f */
[----:B------:R-:W-:Y:S01]  /*6440*/  ISETP.NE.U32.AND P0, PT, RZ, UR5, PT ;  /* 0x00000005ff007c0c */ /* 0x000fe2000bf05070 */
[----:B------:R-:W-:Y:S02]  /*6450*/  UIADD3.X UR27, UR61, UR27, URZ, UP1, !UPT ;  /* 0x0000001b3d1b7290 */ /* 0x000fe40008ffe43f */
[----:B------:R-:W-:-:S02]  /*6460*/  UIADD3.X UR26, UR61, UR26, URZ, UP0, !UPT ;  /* 0x0000001a3d1a7290 */ /* 0x000fc400087fe43f */
[----:B------:R-:W-:Y:S02]  /*6470*/  UIADD3.X UR25, UR61, UR25, URZ, UP4, !UPT ;  /* 0x000000193d197290 */ /* 0x000fe4000a7fe43f */
[----:B------:R-:W-:Y:S02]  /*6480*/  UIADD3.X UR24, UR61, UR24, URZ, UP3, !UPT ;  /* 0x000000183d187290 */ /* 0x000fe40009ffe43f */
[----:B------:R-:W-:Y:S02]  /*6490*/  UIADD3.X UR23, UR61, UR23, URZ, UP6, !UPT ;  /* 0x000000173d177290 */ /* 0x000fe4000b7fe43f */
[----:B------:R-:W-:Y:S02]  /*64a0*/  UIADD3.X UR22, UR61, UR22, URZ, UP5, !UPT ;  /* 0x000000163d167290 */ /* 0x000fe4000affe43f */
[----:B------:R-:W-:Y:S02]  /*64b0*/  UIADD3.X UR21, UR61, UR21, URZ, UP2, !UPT ;  /* 0x000000153d157290 */ /* 0x000fe400097fe43f */
[----:B------:R-:W-:-:S02]  /*64c0*/  UIADD3 UR46, UP1, UR9, UR46, URZ ;  /* 0x0000002e092e7290 */ /* 0x000fc4000ff3e03f */
[----:B------:R-:W-:Y:S02]  /*64d0*/  UIADD3 UR45, UP0, UR9, UR45, URZ ;  /* 0x0000002d092d7290 */ /* 0x000fe4000ff1e03f */
[----:B------:R-:W-:Y:S02]  /*64e0*/  UIADD3 UR44, UP4, UR9, UR44, URZ ;  /* 0x0000002c092c7290 */ /* 0x000fe4000ff9e03f */
[----:B------:R-:W-:Y:S02]  /*64f0*/  UIADD3 UR43, UP3, UR9, UR43, URZ ;  /* 0x0000002b092b7290 */ /* 0x000fe4000ff7e03f */
[----:B------:R-:W-:Y:S02]  /*6500*/  UIADD3 UR42, UP6, UR9, UR42, URZ ;  /* 0x0000002a092a7290 */ /* 0x000fe4000ffde03f */
[----:B------:R-:W-:Y:S02]  /*6510*/  UIADD3 UR41, UP5, UR9, UR41, URZ ;  /* 0x0000002909297290 */ /* 0x000fe4000ffbe03f */
[----:B------:R-:W-:Y:S01]  /*6520*/  UIADD3 UR40, UP2, UR9, UR40, URZ ;  /* 0x0000002809287290 */ /* 0x000fe2000ff5e03f */
[----:B------:R-:W-:-:S02]  /*6530*/  F2FP.F16.E4M3.UNPACK_B R30, R30.H1 ;  /* 0x0000001eff1e723e */ /* 0x000fc400030006ff */
[----:B------:R-:W-:Y:S02]  /*6540*/  F2FP.F16.E4M3.UNPACK_B R31, R31.H1 ;  /* 0x0000001fff1f723e */ /* 0x000fe400030006ff */
[----:B------:R-:W-:Y:S02]  /*6550*/  F2FP.F16.E4M3.UNPACK_B R34, R34.H1 ;  /* 0x00000022ff22723e */ /* 0x000fe400030006ff */
[----:B------:R-:W-:Y:S01]  /*6560*/  F2FP.F16.E4M3.UNPACK_B R35, R35.H1 ;  /* 0x00000023ff23723e */ /* 0x000fe200030006ff */
[----:B------:R-:W-:Y:S01]  /*6570*/  UIADD3.X UR20, UR61, UR20, URZ, UP1, !UPT ;  /* 0x000000143d147290 */ /* 0x000fe20008ffe43f */
[----:B------:R-:W-:Y:S01]  /*6580*/  IADD3 R3, P1, R3, UR9, RZ ;  /* 0x0000000903037c10 */ /* 0x000fe2000ff3e0ff */
        /* <DEDUP_REMOVED lines=10> */
[----:B------:R-:W-:-:S02]  /*6630*/  UIADD3.X UR14, UR61, UR14, URZ, UP2, !UPT ;  /* 0x0000000e3d0e7290 */ /* 0x000fc400097fe43f */
[----:B------:R-:W-:Y:S02]  /*6640*/  UIADD3 UR39, UP1, UR9, UR39, URZ ;  /* 0x0000002709277290 */ /* 0x000fe4000ff3e03f */
[----:B------:R-:W-:Y:S02]  /*6650*/  UIADD3 UR38, UP0, UR9, UR38, URZ ;  /* 0x0000002609267290 */ /* 0x000fe4000ff1e03f */
[----:B------:R-:W-:Y:S02]  /*6660*/  UIADD3 UR37, UP4, UR9, UR37, URZ ;  /* 0x0000002509257290 */ /* 0x000fe4000ff9e03f */
[----:B------:R-:W-:Y:S02]  /*6670*/  UIADD3 UR36, UP3, UR9, UR36, URZ ;  /* 0x0000002409247290 */ /* 0x000fe4000ff7e03f */
[----:B------:R-:W-:Y:S02]  /*6680*/  UIADD3 UR35, UP6, UR9, UR35, URZ ;  /* 0x0000002309237290 */ /* 0x000fe4000ffde03f */
[----:B------:R-:W-:-:S02]  /*6690*/  UIADD3 UR34, UP5, UR9, UR34, URZ ;  /* 0x0000002209227290 */ /* 0x000fc4000ffbe03f */
[----:B------:R-:W-:Y:S01]  /*66a0*/  UIADD3 UR33, UP2, UR9, UR33, URZ ;  /* 0x0000002109217290 */ /* 0x000fe2000ff5e03f */
[C---:B------:R-:W-:Y:S01]  /*66b0*/  HMMA.16816.F32 R72, R36.reuse, R32, R72 ;  /* 0x000000202448723c */ /* 0x040fe20000001848 */
[----:B------:R-:W-:Y:S02]  /*66c0*/  UIADD3.X UR13, UR61, UR13, URZ, UP1, !UPT ;  /* 0x0000000d3d0d7290 */ /* 0x000fe40008ffe43f */
[----:B------:R-:W-:Y:S01]  /*66d0*/  IADD3.X R18, R18, UR61, RZ, P1, !PT ;  /* 0x0000003d12127c10 */ /* 0x000fe20008ffe4ff */
[----:B------:R-:W-:Y:S02]  /*66e0*/  UIADD3.X UR12, UR61, UR12, URZ, UP0, !UPT ;  /* 0x0000000c3d0c7290 */ /* 0x000fe400087fe43f */
[----:B------:R-:W-:Y:S01]  /*66f0*/  IADD3.X R10, R10, UR61, RZ, P2, !PT ;  /* 0x0000003d0a0a7c10 */ /* 0x000fe200097fe4ff */
[----:B------:R-:W-:Y:S01]  /*6700*/  UIADD3.X UR11, UR61, UR11, URZ, UP4, !UPT ;  /* 0x0000000b3d0b7290 */ /* 0x000fe2000a7fe43f */
[----:B------:R-:W-:Y:S01]  /*6710*/  HMMA.16816.F32 R68, R36, R30, R68 ;  /* 0x0000001e2444723c */ /* 0x000fe20000001844 */
[----:B------:R-:W-:-:S02]  /*6720*/  UIADD3.X UR10, UR61, UR10, URZ, UP3, !UPT ;  /* 0x0000000a3d0a7290 */ /* 0x000fc40009ffe43f */
[----:B------:R-:W-:Y:S01]  /*6730*/  IADD3.X R12, R12, UR61, RZ, P3, !PT ;  /* 0x0000003d0c0c7c10 */ /* 0x000fe20009ffe4ff */
[----:B------:R-:W-:Y:S02]  /*6740*/  UIADD3.X UR8, UR61, UR8, URZ, UP6, !UPT ;  /* 0x000000083d087290 */ /* 0x000fe4000b7fe43f */
[----:B------:R-:W-:Y:S01]  /*6750*/  IADD3.X R14, R14, UR61, RZ, P4, !PT ;  /* 0x0000003d0e0e7c10 */ /* 0x000fe2000a7fe4ff */
[----:B------:R-:W-:Y:S01]  /*6760*/  UIADD3.X UR59, UR61, UR59, URZ, UP5, !UPT ;  /* 0x0000003b3d3b7290 */ /* 0x000fe2000affe43f */
[----:B------:R-:W-:Y:S01]  /*6770*/  HMMA.16816.F32 R64, R36, R34, R64 ;  /* 0x000000222440723c */ /* 0x000fe20000001840 */
[----:B------:R-:W-:Y:S02]  /*6780*/  UIADD3.X UR60, UR61, UR60, URZ, UP2, !UPT ;  /* 0x0000003c3d3c7290 */ /* 0x000fe400097fe43f */
[----:B------:R-:W-:Y:S02]  /*6790*/  IADD3.X R16, R16, UR61, RZ, P5, !PT ;  /* 0x0000003d10107c10 */ /* 0x000fe4000affe4ff */
[----:B------:R-:W-:Y:S01]  /*67a0*/  IADD3.X R20, R20, UR61, RZ, P6, !PT ;  /* 0x0000003d14147c10 */ /* 0x000fe2000b7fe4ff */
[----:B------:R-:W-:Y:S01]  /*67b0*/  HMMA.16816.F32 R40, R24, R32, R40 ;  /* 0x000000201828723c */ /* 0x000fe20000001828 */
[----:B------:R-:W-:-:S05]  /*67c0*/  VIADD R92, R92, 0xffffffc0 ;  /* 0xffffffc05c5c7836 */ /* 0x000fca0000000000 */
[C---:B------:R-:W-:Y:S06]  /*67d0*/  HMMA.16816.F32 R44, R24.reuse, R30, R44 ;  /* 0x0000001e182c723c */ /* 0x040fec000000182c */
[----:B------:R-:W-:Y:S01]  /*67e0*/  HMMA.16816.F32 R52, R24, R34, R52 ;  /* 0x000000221834723c */ /* 0x000fe20000001834 */
[----:B------:R-:W-:-:S08]  /*67f0*/  NOP ;  /* 0x0000000000007918 */ /* 0x000fd00000000000 */
[----:B------:R-:W-:-:S15]  /*6800*/  @P0 BRA `(.L_x_2) ;  /* 0xffffffc400cc0947 */ /* 0x000fde000383ffff */
.L_x_1:
[----:B------:R-:W-:Y:S01]  /*6810*/  BAR.SYNC.DEFER_BLOCKING 0x0 ;  /* 0x0000000000007b1d */ /* 0x000fe20000010000 */
[C---:B------:R-:W-:Y:S01]  /*6820*/  IMAD.SHL.U32 R3, R0.reuse, 0x10, RZ ;  /* 0x0000001000037824 */ /* 0x040fe200078e00ff */
[----:B------:R-:W-:Y:S01]  /*6830*/  F2FP.SATFINITE.E4M3.F32.PACK_AB_MERGE_C R62, R63, R62, RZ ;  /* 0x0000003e3f3e723e */ /* 0x000fe200048070ff */
[----:B------:R-:W-:Y:S01]  /*6840*/  IMAD.SHL.U32 R0, R0, 0x20, RZ ;  /* 0x0000002000007824 */ /* 0x000fe200078e00ff */
[----:B------:R-:W-:Y:S01]  /*6850*/  F2FP.SATFINITE.E4M3.F32.PACK_AB_MERGE_C R75, R75, R74, RZ ;  /* 0x0000004a4b4b723e */ /* 0x000fe200048070ff */
[----:B------:R-:W-:Y:S01]  /*6860*/  VIADD R12, R2, 0x5 ;  /* 0x00000005020c7836 */ /* 0x000fe20000000000 */
[----:B------:R-:W-:Y:S01]  /*6870*/  LOP3.LUT R3, R3, 0xf0, RZ, 0xc0, !PT ;  /* 0x000000f003037812 */ /* 0x000fe200078ec0ff */
[----:B------:R-:W-:Y:S01]  /*6880*/  ULDC.64 UR8, c[0x0][0x228] ;  /* 0x00008a0000087ab9 */ /* 0x000fe20000000a00 */
[----:B------:R-:W-:Y:S01]  /*6890*/  LOP3.LUT R0, R0, 0x200, RZ, 0xc0, !PT ;  /* 0x0000020000007812 */ /* 0x000fe200078ec0ff */
[C---:B------:R-:W-:Y:S01]  /*68a0*/  VIADD R16, R2.reuse, 0x6 ;  /* 0x0000000602107836 */ /* 0x040fe20000000000 */
[----:B------:R-:W-:Y:S01]  /*68b0*/  LOP3.LUT R5, R5, 0x100, RZ, 0xc0, !PT ;  /* 0x0000010005057812 */ /* 0x000fe200078ec0ff */
[----:B------:R-:W-:Y:S01]  /*68c0*/  VIADD R18, R2, 0x8 ;  /* 0x0000000802127836 */ /* 0x000fe20000000000 */
[----:B------:R-:W-:Y:S01]  /*68d0*/  IADD3 R0, R0, UR4, R3 ;  /* 0x0000000400007c10 */ /* 0x000fe2000fffe003 */
[C---:B------:R-:W-:Y:S01]  /*68e0*/  VIADD R3, R2.reuse, 0x2 ;  /* 0x0000000202037836 */ /* 0x040fe20000000000 */
[----:B------:R-:W-:Y:S01]  /*68f0*/  F2FP.SATFINITE.E4M3.F32.PACK_AB_MERGE_C R60, R61, R60, RZ ;  /* 0x0000003c3d3c723e */ /* 0x000fe200048070ff */
[C---:B------:R-:W-:Y:S01]  /*6900*/  VIADD R20, R2.reuse, 0x1e ;  /* 0x0000001e02147836 */ /* 0x040fe20000000000 */
[----:B------:R-:W-:Y:S01]  /*6910*/  F2FP.SATFINITE.E4M3.F32.PACK_AB_MERGE_C R73, R73, R72, RZ ;  /* 0x000000484949723e */ /* 0x000fe200048070ff */
[----:B------:R-:W-:Y:S01]  /*6920*/  IMAD.IADD R14, R5, 0x1, R0 ;  /* 0x00000001050e7824 */ /* 0x000fe200078e0200 */
[----:B------:R-:W-:Y:S01]  /*6930*/  F2FP.SATFINITE.E4M3.F32.PACK_AB_MERGE_C R48, R49, R48, RZ ;  /* 0x000000303130723e */ /* 0x000fe200048070ff */
[C---:B------:R-:W-:Y:S01]  /*6940*/  VIADD R0, R2.reuse, 0x1 ;  /* 0x0000000102007836 */ /* 0x040fe20000000000 */
[----:B------:R-:W-:Y:S01]  /*6950*/  F2FP.SATFINITE.E4M3.F32.PACK_AB_MERGE_C R50, R51, R50, RZ ;  /* 0x000000323332723e */ /* 0x000fe200048070ff */
[----:B------:R-:W-:Y:S01]  /*6960*/  VIADD R5, R2, 0x3 ;  /* 0x0000000302057836 */ /* 0x000fe20000000000 */
[----:B------:R-:W-:-:S02]  /*6970*/  F2FP.SATFINITE.E4M3.F32.PACK_AB_MERGE_C R41, R41, R40, RZ ;  /* 0x000000282929723e */ /* 0x000fc400048070ff */
[----:B------:R-:W-:Y:S02]  /*6980*/  F2FP.SATFINITE.E4M3.F32.PACK_AB_MERGE_C R43, R43, R42, RZ ;  /* 0x0000002a2b2b723e */ /* 0x000fe400048070ff */
[----:B------:R-:W-:Y:S02]  /*6990*/  PRMT R61, R62, 0x5410, R75 ;  /* 0x000054103e3d7816 */ /* 0x000fe4000000004b */
[----:B------:R-:W-:Y:S02]  /*69a0*/  PRMT R60, R60, 0x5410, R73 ;  /* 0x000054103c3c7816 */ /* 0x000fe40000000049 */
[----:B------:R-:W-:Y:S02]  /*69b0*/  PRMT R62, R48, 0x5410, R41 ;  /* 0x00005410303e7816 */ /* 0x000fe40000000029 */
[----:B------:R-:W-:Y:S02]  /*69c0*/  PRMT R63, R50, 0x5410, R43 ;  /* 0x00005410323f7816 */ /* 0x000fe4000000002b */
[----:B------:R-:W-:Y:S01]  /*69d0*/  LEA R91, R91, UR4, 0x4 ;  /* 0x000000045b5b7c11 */ /* 0x000fe2000f8e20ff */
[----:B------:R-:W-:Y:S01]  /*69e0*/  ULDC UR4, c[0x0][0x244] ;  /* 0x0000910000047ab9 */ /* 0x000fe20000000800 */
[----:B------:R-:W-:Y:S01]  /*69f0*/  F2FP.SATFINITE.E4M3.F32.PACK_AB_MERGE_C R70, R71, R70, RZ ;  /* 0x000000464746723e */ /* 0x000fe200048070ff */
[----:B------:R-:W-:Y:S01]  /*6a00*/  STSM.16.M88.4 [R14], R60 ;  /* 0x0000003c0e007844 */ /* 0x000fe20000000200 */
[----:B------:R-:W-:-:S02]  /*6a10*/  F2FP.SATFINITE.E4M3.F32.PACK_AB_MERGE_C R67, R67, R66, RZ ;  /* 0x000000424343723e */ /* 0x000fc400048070ff */
[----:B------:R-:W-:Y:S01]  /*6a20*/  F2FP.SATFINITE.E4M3.F32.PACK_AB_MERGE_C R68, R69, R68, RZ ;  /* 0x000000444544723e */ /* 0x000fe200048070ff */
[----:B------:R-:W-:Y:S01]  /*6a30*/  BAR.SYNC.DEFER_BLOCKING 0x0 ;  /* 0x0000000000007b1d */ /* 0x000fe20000010000 */
[----:B------:R-:W-:Y:S02]  /*6a40*/  F2FP.SATFINITE.E4M3.F32.PACK_AB_MERGE_C R65, R65, R64, RZ ;  /* 0x000000404141723e */ /* 0x000fe400048070ff */
[----:B------:R-:W-:Y:S02]  /*6a50*/  F2FP.SATFINITE.E4M3.F32.PACK_AB_MERGE_C R44, R45, R44, RZ ;  /* 0x0000002c2d2c723e */ /* 0x000fe400048070ff */
[----:B------:R-:W-:Y:S02]  /*6a60*/  F2FP.SATFINITE.E4M3.F32.PACK_AB_MERGE_C R46, R47, R46, RZ ;  /* 0x0000002e2f2e723e */ /* 0x000fe400048070ff */
[----:B------:R-:W-:Y:S02]  /*6a70*/  F2FP.SATFINITE.E4M3.F32.PACK_AB_MERGE_C R53, R53, R52, RZ ;  /* 0x000000343535723e */ /* 0x000fe400048070ff */
[----:B------:R-:W-:-:S02]  /*6a80*/  F2FP.SATFINITE.E4M3.F32.PACK_AB_MERGE_C R55, R55, R54, RZ ;  /* 0x000000363737723e */ /* 0x000fc400048070ff */
[----:B------:R-:W-:Y:S02]  /*6a90*/  PRMT R69, R70, 0x5410, R67 ;  /* 0x0000541046457816 */ /* 0x000fe40000000043 */
[----:B------:R-:W-:Y:S02]  /*6aa0*/  PRMT R68, R68, 0x5410, R65 ;  /* 0x0000541044447816 */ /* 0x000fe40000000041 */
[----:B------:R-:W-:Y:S02]  /*6ab0*/  PRMT R70, R44, 0x5410, R53 ;  /* 0x000054102c467816 */ /* 0x000fe40000000035 */
[----:B------:R-:W-:Y:S02]  /*6ac0*/  PRMT R71, R46, 0x5410, R55 ;  /* 0x000054102e477816 */ /* 0x000fe40000000037 */
[----:B------:R-:W-:-:S04]  /*6ad0*/  ISETP.GE.AND P0, PT, R4, UR8, PT ;  /* 0x0000000804007c0c */ /* 0x000fc8000bf06270 */
[----:B------:R-:W-:Y:S01]  /*6ae0*/  ISETP.LT.AND P5, PT, R0, UR9, !P0 ;  /* 0x0000000900007c0c */ /* 0x000fe2000c7a1270 */
[----:B------:R-:W0:Y:S01]  /*6af0*/  LDS.128 R8, [R91] ;  /* 0x000000005b087984 */ /* 0x000e220000000c00 */
[----:B------:R-:W-:Y:S01]  /*6b00*/  IMAD R0, R4, UR4, RZ ;  /* 0x0000000404007c24 */ /* 0x000fe2000f8e02ff */
[----:B------:R-:W-:Y:S01]  /*6b10*/  ULDC.64 UR4, c[0x0][0x220] ;  /* 0x0000880000047ab9 */ /* 0x000fe20000000a00 */
[----:B------:R-:W-:Y:S01]  /*6b20*/  ISETP.LT.AND P4, PT, R3, UR9, !P0 ;  /* 0x0000000903007c0c */ /* 0x000fe2000c781270 */
[----:B------:R-:W-:Y:S01]  /*6b30*/  BAR.SYNC.DEFER_BLOCKING 0x0 ;  /* 0x0000000000007b1d */ /* 0x000fe20000010000 */
[----:B------:R-:W-:Y:S01]  /*6b40*/  VIADD R4, R2, 0x4 ;  /* 0x0000000402047836 */ /* 0x000fe20000000000 */
[C---:B------:R-:W-:Y:S02]  /*6b50*/  IADD3 R3, P1, R0.reuse, UR4, RZ ;  /* 0x0000000400037c10 */ /* 0x040fe4000ff3e0ff */
[----:B------:R-:W-:Y:S02]  /*6b60*/  ISETP.LT.AND P3, PT, R5, UR9, !P0 ;  /* 0x0000000905007c0c */ /* 0x000fe4000c761270 */
[----:B------:R-:W-:Y:S01]  /*6b70*/  ULDC UR4, c[0x0][0x248] ;  /* 0x0000920000047ab9 */ /* 0x000fe20000000800 */
[----:B------:R-:W-:Y:S01]  /*6b80*/  LEA.HI.X.SX32 R0, R0, UR5, 0x1, P1 ;  /* 0x0000000500007c11 */ /* 0x000fe200088f0eff */
[C---:B------:R-:W-:Y:S01]  /*6b90*/  IMAD R5, R2.reuse, UR4, RZ ;  /* 0x0000000402057c24 */ /* 0x040fe2000f8e02ff */
[----:B------:R-:W-:-:S02]  /*6ba0*/  ISETP.LT.AND P1, PT, R2, UR9, !P0 ;  /* 0x0000000902007c0c */ /* 0x000fc4000c721270 */
[----:B------:R-:W-:Y:S01]  /*6bb0*/  ISETP.LT.AND P2, PT, R4, UR9, !P0 ;  /* 0x0000000904007c0c */ /* 0x000fe2000c741270 */
[C---:B------:R-:W-:Y:S01]  /*6bc0*/  VIADD R7, R5.reuse, UR4 ;  /* 0x0000000405077c36 */ /* 0x040fe20008000000 */
[----:B------:R-:W-:-:S03]  /*6bd0*/  IADD3 R4, P6, R5, R3, RZ ;  /* 0x0000000305047210 */ /* 0x000fc60007fde0ff */
[----:B------:R-:W-:Y:S01]  /*6be0*/  VIADD R13, R7, UR4 ;  /* 0x00000004070d7c36 */ /* 0x000fe20008000000 */
[----:B------:R-:W-:Y:S02]  /*6bf0*/  LEA.HI.X.SX32 R5, R5, R0, 0x1, P6 ;  /* 0x0000000005057211 */ /* 0x000fe400030f0eff */
[----:B------:R-:W-:-:S04]  /*6c00*/  IADD3 R6, P6, R7, R3, RZ ;  /* 0x0000000307067210 */ /* 0x000fc80007fde0ff */
[----:B------:R-:W-:Y:S01]  /*6c10*/  LEA.HI.X.SX32 R7, R7, R0, 0x1, P6 ;  /* 0x0000000007077211 */ /* 0x000fe200030f0eff */
[----:B------:R1:W-:Y:S01]  /*6c20*/  STSM.16.M88.4 [R14], R68 ;  /* 0x000000440e007844 */ /* 0x0003e20000000200 */
[C---:B0-----:R-:W-:Y:S01]  /*6c30*/  PRMT R15, R8.reuse, 0x7770, RZ ;  /* 0x00007770080f7816 */ /* 0x041fe200000000ff */
[----:B------:R-:W-:Y:S01]  /*6c40*/  BAR.SYNC.DEFER_BLOCKING 0x0 ;  /* 0x0000000000007b1d */ /* 0x000fe20000010000 */
[----:B------:R-:W-:Y:S01]  /*6c50*/  PRMT R19, R8, 0x7771, RZ ;  /* 0x0000777108137816 */ /* 0x000fe200000000ff */
[----:B-1----:R-:W-:Y:S01]  /*6c60*/  VIADD R14, R13, UR4 ;  /* 0x000000040d0e7c36 */ /* 0x002fe20008000000 */
[C---:B------:R-:W-:Y:S02]  /*6c70*/  PRMT R21, R9.reuse, 0x7770, RZ ;  /* 0x0000777009157816 */ /* 0x040fe400000000ff */
[C---:B------:R-:W-:Y:S02]  /*6c80*/  PRMT R17, R9.reuse, 0x7771, RZ ;  /* 0x0000777109117816 */ /* 0x040fe400000000ff */
[----:B------:R-:W-:Y:S01]  /*6c90*/  PRMT R23, R9, 0x7773, RZ ;  /* 0x0000777309177816 */ /* 0x000fe200000000ff */
[----:B------:R0:W-:Y:S01]  /*6ca0*/  @P1 STG.E.U8 desc[UR6][R4.64], R15 ;  /* 0x0000000f04001986 */ /* 0x0001e2000c101106 */
[----:B------:R-:W-:-:S02]  /*6cb0*/  ISETP.LT.AND P1, PT, R12, UR9, !P0 ;  /* 0x000000090c007c0c */ /* 0x000fc4000c721270 */
[CC--:B------:R-:W-:Y:S01]  /*6cc0*/  IADD3 R12, P6, R13.reuse, R3.reuse, RZ ;  /* 0x000000030d0c7210 */ /* 0x0c0fe20007fde0ff */
[----:B------:R1:W-:Y:S01]  /*6cd0*/  @P5 STG.E.U8 desc[UR6][R6.64], R19 ;  /* 0x0000001306005986 */ /* 0x0003e2000c101106 */
[----:B------:R-:W-:Y:S01]  /*6ce0*/  ISETP.LT.AND P5, PT, R16, UR9, !P0 ;  /* 0x0000000910007c0c */ /* 0x000fe2000c7a1270 */
[C---:B------:R-:W-:Y:S01]  /*6cf0*/  VIADD R16, R14.reuse, UR4 ;  /* 0x000000040e107c36 */ /* 0x040fe20008000000 */
[-C--:B------:R-:W-:Y:S02]  /*6d00*/  LEA.HI.X.SX32 R13, R13, R0.reuse, 0x1, P6 ;  /* 0x000000000d0d7211 */ /* 0x080fe400030f0eff */
[-C--:B0-----:R-:W-:Y:S01]  /*6d10*/  IADD3 R4, P6, R14, R3.reuse, RZ ;  /* 0x000000030e047210 */ /* 0x081fe20007fde0ff */
[----:B------:R-:W-:Y:S02]  /*6d20*/  VIADD R15, R2, 0x7 ;  /* 0x00000007020f7836 */ /* 0x000fe40000000000 */
[----:B------:R0:W-:Y:S01]  /*6d30*/  @P4 STG.E.U8 desc[UR6][R12.64], R21 ;  /* 0x000000150c004986 */ /* 0x0001e2000c101106 */
[----:B------:R-:W-:Y:S01]  /*6d40*/  LEA.HI.X.SX32 R5, R14, R0, 0x1, P6 ;  /* 0x000000000e057211 */ /* 0x000fe200030f0eff */
[----:B-1----:R-:W-:Y:S01]  /*6d50*/  VIADD R7, R2, 0x9 ;  /* 0x0000000902077836 */ /* 0x002fe20000000000 */
[----:B------:R-:W-:-:S02]  /*6d60*/  IADD3 R14, P6, R16, R3, RZ ;  /* 0x00000003100e7210 */ /* 0x000fc40007fde0ff */
[----:B------:R-:W-:Y:S01]  /*6d70*/  ISETP.LT.AND P4, PT, R15, UR9, !P0 ;  /* 0x000000090f007c0c */ /* 0x000fe2000c781270 */
[----:B------:R1:W-:Y:S01]  /*6d80*/  @P3 STG.E.U8 desc[UR6][R4.64], R17 ;  /* 0x0000001104003986 */ /* 0x0003e2000c101106 */
[CC--:B------:R-:W-:Y:S01]  /*6d90*/  LEA.HI.X.SX32 R15, R16.reuse, R0.reuse, 0x1, P6 ;  /* 0x00000000100f7211 */ /* 0x0c0fe200030f0eff */
[----:B------:R-:W-:Y:S01]  /*6da0*/  VIADD R16, R16, UR4 ;  /* 0x0000000410107c36 */ /* 0x000fe20008000000 */
[C---:B------:R-:W-:Y:S02]  /*6db0*/  PRMT R19, R10.reuse, 0x7770, RZ ;  /* 0x000077700a137816 */ /* 0x040fe400000000ff */
[----:B0-----:R-:W-:Y:S01]  /*6dc0*/  PRMT R21, R10, 0x7771, RZ ;  /* 0x000077710a157816 */ /* 0x001fe200000000ff */
[C---:B------:R-:W-:Y:S01]  /*6dd0*/  VIADD R12, R16.reuse, UR4 ;  /* 0x00000004100c7c36 */ /* 0x040fe20008000000 */
[----:B------:R-:W-:Y:S01]  /*6de0*/  IADD3 R6, P6, R16, R3, RZ ;  /* 0x0000000310067210 */ /* 0x000fe20007fde0ff */
[----:B------:R0:W-:Y:S01]  /*6df0*/  @P2 STG.E.U8 desc[UR6][R14.64], R19 ;  /* 0x000000130e002986 */ /* 0x0001e2000c101106 */
[----:B------:R-:W-:Y:S01]  /*6e00*/  ISETP.LT.AND P2, PT, R7, UR9, !P0 ;  /* 0x0000000907007c0c */ /* 0x000fe2000c741270 */
[----:B------:R-:W-:Y:S01]  /*6e10*/  VIADD R13, R12, UR4 ;  /* 0x000000040c0d7c36 */ /* 0x000fe20008000000 */
[----:B------:R-:W-:-:S02]  /*6e20*/  LEA.HI.X.SX32 R7, R16, R0, 0x1, P6 ;  /* 0x0000000010077211 */ /* 0x000fc400030f0eff */
[CC--:B-1----:R-:W-:Y:S01]  /*6e30*/  IADD3 R4, P6, R12.reuse, R3.reuse, RZ ;  /* 0x000000030c047210 */ /* 0x0c2fe20007fde0ff */
[----:B------:R-:W-:Y:S01]  /*6e40*/  VIADD R16, R13, UR4 ;  /* 0x000000040d107c36 */ /* 0x000fe20008000000 */
[----:B------:R-:W-:Y:S01]  /*6e50*/  PRMT R17, R11, 0x7770, RZ ;  /* 0x000077700b117816 */ /* 0x000fe200000000ff */
[----:B------:R1:W-:Y:S01]  /*6e60*/  @P1 STG.E.U8 desc[UR6][R6.64], R21 ;  /* 0x0000001506001986 */ /* 0x0003e2000c101106 */
[-C--:B------:R-:W-:Y:S02]  /*6e70*/  LEA.HI.X.SX32 R5, R12, R0.reuse, 0x1, P6 ;  /* 0x000000000c057211 */ /* 0x080fe400030f0eff */
[C---:B------:R-:W-:Y:S01]  /*6e80*/  IADD3 R12, P6, R13.reuse, R3, RZ ;  /* 0x000000030d0c7210 */ /* 0x040fe20007fde0ff */
[----:B0-----:R-:W-:Y:S01]  /*6e90*/  VIADD R14, R2, 0xb ;  /* 0x0000000b020e7836 */ /* 0x001fe20000000000 */
[----:B------:R-:W-:Y:S01]  /*6ea0*/  ISETP.LT.AND P3, PT, R18, UR9, !P0 ;  /* 0x0000000912007c0c */ /* 0x000fe2000c761270 */
[----:B------:R0:W-:Y:S01]  /*6eb0*/  @P5 STG.E.U8 desc[UR6][R4.64], R17 ;  /* 0x0000001104005986 */ /* 0x0001e2000c101106 */
[----:B------:R-:W-:Y:S01]  /*6ec0*/  LEA.HI.X.SX32 R13, R13, R0, 0x1, P6 ;  /* 0x000000000d0d7211 */ /* 0x000fe200030f0eff */
[----:B------:R-:W-:Y:S01]  /*6ed0*/  VIADD R18, R2, 0xa ;  /* 0x0000000a02127836 */ /* 0x000fe20000000000 */
[----:B------:R-:W-:-:S02]  /*6ee0*/  ISETP.LT.AND P5, PT, R14, UR9, !P0 ;  /* 0x000000090e007c0c */ /* 0x000fc4000c7a1270 */
[-C--:B------:R-:W-:Y:S01]  /*6ef0*/  IADD3 R14, P6, R16, R3.reuse, RZ ;  /* 0x00000003100e7210 */ /* 0x080fe20007fde0ff */
[----:B-1----:R-:W-:Y:S01]  /*6f00*/  VIADD R6, R2, 0xd ;  /* 0x0000000d02067836 */ /* 0x002fe20000000000 */
[----:B------:R-:W-:Y:S02]  /*6f10*/  PRMT R19, R11, 0x7771, RZ ;  /* 0x000077710b137816 */ /* 0x000fe400000000ff */
[-C--:B------:R-:W-:Y:S02]  /*6f20*/  LEA.HI.X.SX32 R15, R16, R0.reuse, 0x1, P6 ;  /* 0x00000000100f7211 */ /* 0x080fe400030f0eff */
[----:B------:R-:W-:Y:S01]  /*6f30*/  PRMT R7, R8, 0x7772, RZ ;  /* 0x0000777208077816 */ /* 0x000fe200000000ff */
[----:B0-----:R-:W-:Y:S01]  /*6f40*/  VIADD R4, R16, UR4 ;  /* 0x0000000410047c36 */ /* 0x001fe20008000000 */
[----:B------:R-:W-:Y:S01]  /*6f50*/  ISETP.LT.AND P1, PT, R18, UR9, !P0 ;  /* 0x0000000912007c0c */ /* 0x000fe2000c721270 */
[----:B------:R0:W-:Y:S01]  /*6f60*/  @P4 STG.E.U8 desc[UR6][R12.64], R19 ;  /* 0x000000130c004986 */ /* 0x0001e2000c101106 */
[----:B------:R-:W-:Y:S01]  /*6f70*/  VIADD R18, R2, 0xc ;  /* 0x0000000c02127836 */ /* 0x000fe20000000000 */
[----:B------:R-:W-:Y:S01]  /*6f80*/  PRMT R21, R8, 0x7773, RZ ;  /* 0x0000777308157816 */ /* 0x000fe200000000ff */
[C---:B------:R-:W-:Y:S01]  /*6f90*/  VIADD R5, R4.reuse, UR4 ;  /* 0x0000000404057c36 */ /* 0x040fe20008000000 */
[-C--:B------:R-:W-:Y:S01]  /*6fa0*/  IADD3 R16, P6, R4, R3.reuse, RZ ;  /* 0x0000000304107210 */ /* 0x080fe20007fde0ff */
[----:B------:R1:W-:Y:S01]  /*6fb0*/  @P3 STG.E.U8 desc[UR6][R14.64], R7 ;  /* 0x000000070e003986 */ /* 0x0003e2000c101106 */
[----:B------:R-:W-:Y:S01]  /*6fc0*/  ISETP.LT.AND P3, PT, R6, UR9, !P0 ;  /* 0x0000000906007c0c */ /* 0x000fe2000c761270 */
[----:B------:R-:W-:Y:S01]  /*6fd0*/  VIADD R6, R2, 0xe ;  /* 0x0000000e02067836 */ /* 0x000fe20000000000 */
[-C--:B------:R-:W-:Y:S01]  /*6fe0*/  LEA.HI.X.SX32 R17, R4, R0.reuse, 0x1, P6 ;  /* 0x0000000004117211 */ /* 0x080fe200030f0eff */
[C---:B------:R-:W-:Y:S01]  /*6ff0*/  VIADD R4, R5.reuse, UR4 ;  /* 0x0000000405047c36 */ /* 0x040fe20008000000 */
[----:B------:R-:W-:Y:S01]  /*7000*/  ISETP.LT.AND P4, PT, R18, UR9, !P0 ;  /* 0x0000000912007c0c */ /* 0x000fe2000c781270 */
[----:B------:R-:W-:Y:S01]  /*7010*/  VIADD R8, R2, 0xf ;  /* 0x0000000f02087836 */ /* 0x000fe20000000000 */
[----:B0-----:R-:W-:Y:S01]  /*7020*/  IADD3 R12, P6, R5, R3, RZ ;  /* 0x00000003050c7210 */ /* 0x001fe20007fde0ff */
[----:B------:R0:W-:Y:S01]  /*7030*/  @P2 STG.E.U8 desc[UR6][R16.64], R21 ;  /* 0x0000001510002986 */ /* 0x0001e2000c101106 */
[----:B------:R-:W-:Y:S01]  /*7040*/  PRMT R19, R9, 0x7772, RZ ;  /* 0x0000777209137816 */ /* 0x000fe200000000ff */
[----:B------:R-:W-:Y:S01]  /*7050*/  VIADD R18, R4, UR4 ;  /* 0x0000000404127c36 */ /* 0x000fe20008000000 */
[----:B------:R-:W-:-:S02]  /*7060*/  LEA.HI.X.SX32 R13, R5, R0, 0x1, P6 ;  /* 0x00000000050d7211 */ /* 0x000fc400030f0eff */
[-C--:B-1----:R-:W-:Y:S02]  /*7070*/  IADD3 R14, P6, R4, R3.reuse, RZ ;  /* 0x00000003040e7210 */ /* 0x082fe40007fde0ff */
[----:B------:R-:W-:Y:S01]  /*7080*/  ISETP.LT.AND P2, PT, R6, UR9, !P0 ;  /* 0x0000000906007c0c */ /* 0x000fe2000c741270 */
[----:B------:R1:W-:Y:S01]  /*7090*/  @P1 STG.E.U8 desc[UR6][R12.64], R19 ;  /* 0x000000130c001986 */ /* 0x0003e2000c101106 */
[-C--:B------:R-:W-:Y:S02]  /*70a0*/  LEA.HI.X.SX32 R15, R4, R0.reuse, 0x1, P6 ;  /* 0x00000000040f7211 */ /* 0x080fe400030f0eff */
[----:B------:R-:W-:Y:S01]  /*70b0*/  ISETP.LT.AND P1, PT, R8, UR9, !P0 ;  /* 0x0000000908007c0c */ /* 0x000fe2000c721270 */
[----:B------:R-:W2:Y:S01]  /*70c0*/  LDS.128 R4, [R91] ;  /* 0x000000005b047984 */ /* 0x000ea20000000c00 */
[CC--:B------:R-:W-:Y:S01]  /*70d0*/  IADD3 R8, P6, R18.reuse, R3.reuse, RZ ;  /* 0x0000000312087210 */ /* 0x0c0fe20007fde0ff */
[----:B0-----:R-:W-:Y:S01]  /*70e0*/  VIADD R16, R18, UR4 ;  /* 0x0000000412107c36 */ /* 0x001fe20008000000 */
[----:B------:R-:W-:Y:S01]  /*70f0*/  PRMT R21, R10, 0x7773, RZ ;  /* 0x000077730a157816 */ /* 0x000fe200000000ff */
[----:B------:R-:W-:Y:S01]  /*7100*/  VIADD R17, R2, 0x10 ;  /* 0x0000001002117836 */ /* 0x000fe20000000000 */
[----:B------:R-:W-:Y:S01]  /*7110*/  LEA.HI.X.SX32 R9, R18, R0, 0x1, P6 ;  /* 0x0000000012097211 */ /* 0x000fe200030f0eff */
[----:B------:R0:W-:Y:S01]  /*7120*/  @P5 STG.E.U8 desc[UR6][R14.64], R23 ;  /* 0x000000170e005986 */ /* 0x0001e2000c101106 */
[----:B------:R-:W-:Y:S01]  /*7130*/  VIADD R18, R2, 0x15 ;  /* 0x0000001502127836 */ /* 0x000fe20000000000 */
[----:B-1----:R-:W-:-:S02]  /*7140*/  IADD3 R12, P6, R16, R3, RZ ;  /* 0x00000003100c7210 */ /* 0x002fc40007fde0ff */
[----:B------:R-:W-:Y:S02]  /*7150*/  PRMT R19, R10, 0x7772, RZ ;  /* 0x000077720a137816 */ /* 0x000fe400000000ff */
[C---:B------:R-:W-:Y:S01]  /*7160*/  LEA.HI.X.SX32 R13, R16.reuse, R0, 0x1, P6 ;  /* 0x00000000100d7211 */ /* 0x040fe200030f0eff */
[----:B------:R-:W-:Y:S01]  /*7170*/  VIADD R16, R16, UR4 ;  /* 0x0000000410107c36 */ /* 0x000fe20008000000 */
[----:B------:R-:W-:Y:S01]  /*7180*/  ISETP.LT.AND P5, PT, R17, UR9, !P0 ;  /* 0x0000000911007c0c */ /* 0x000fe2000c7a1270 */
[----:B------:R-:W-:Y:S01]  /*7190*/  VIADD R17, R2, 0x11 ;  /* 0x0000001102117836 */ /* 0x000fe20000000000 */
[----:B------:R1:W-:Y:S01]  /*71a0*/  @P4 STG.E.U8 desc[UR6][R8.64], R19 ;  /* 0x0000001308004986 */ /* 0x0003e2000c101106 */
[C---:B------:R-:W-:Y:S01]  /*71b0*/  VIADD R10, R16.reuse, UR4 ;  /* 0x00000004100a7c36 */ /* 0x040fe20008000000 */
[----:B0-----:R-:W-:Y:S01]  /*71c0*/  IADD3 R14, P6, R16, R3, RZ ;  /* 0x00000003100e7210 */ /* 0x001fe20007fde0ff */
[----:B------:R-:W-:Y:S01]  /*71d0*/  VIADD R15, R2, 0x12 ;  /* 0x00000012020f7836 */ /* 0x000fe20000000000 */
[----:B------:R0:W-:Y:S01]  /*71e0*/  @P3 STG.E.U8 desc[UR6][R12.64], R21 ;  /* 0x000000150c003986 */ /* 0x0001e2000c101106 */
[----:B------:R-:W-:-:S02]  /*71f0*/  ISETP.LT.AND P4, PT, R17, UR9, !P0 ;  /* 0x0000000911007c0c */ /* 0x000fc4000c781270 */
[----:B------:R-:W-:Y:S02]  /*7200*/  PRMT R17, R11, 0x7773, RZ ;  /* 0x000077730b117816 */ /* 0x000fe400000000ff */
[----:B------:R-:W-:Y:S02]  /*7210*/  ISETP.LT.AND P3, PT, R15, UR9, !P0 ;  /* 0x000000090f007c0c */ /* 0x000fe4000c761270 */
[-C--:B------:R-:W-:Y:S01]  /*7220*/  LEA.HI.X.SX32 R15, R16, R0.reuse, 0x1, P6 ;  /* 0x00000000100f7211 */ /* 0x080fe200030f0eff */
[----:B------:R-:W-:Y:S01]  /*7230*/  VIADD R16, R2, 0x13 ;  /* 0x0000001302107836 */ /* 0x000fe20000000000 */
[----:B-1----:R-:W-:Y:S01]  /*7240*/  PRMT R19, R11, 0x7772, RZ ;  /* 0x000077720b137816 */ /* 0x002fe200000000ff */
[C---:B------:R-:W-:Y:S01]  /*7250*/  VIADD R11, R10.reuse, UR4 ;  /* 0x000000040a0b7c36 */ /* 0x040fe20008000000 */
[----:B------:R-:W-:Y:S01]  /*7260*/  IADD3 R8, P6, R10, R3, RZ ;  /* 0x000000030a087210 */ /* 0x000fe20007fde0ff */
[----:B0-----:R-:W-:Y:S02]  /*7270*/  VIADD R12, R2, 0x14 ;  /* 0x00000014020c7836 */ /* 0x001fe40000000000 */
[----:B------:R-:W-:Y:S01]  /*7280*/  @P2 STG.E.U8 desc[UR6][R14.64], R19 ;  /* 0x000000130e002986 */ /* 0x000fe2000c101106 */
[----:B------:R-:W-:-:S02]  /*7290*/  LEA.HI.X.SX32 R9, R10, R0, 0x1, P6 ;  /* 0x000000000a097211 */ /* 0x000fc400030f0eff */
[----:B------:R-:W-:Y:S01]  /*72a0*/  ISETP.LT.AND P2, PT, R16, UR9, !P0 ;  /* 0x0000000910007c0c */ /* 0x000fe2000c741270 */
[C---:B------:R-:W-:Y:S01]  /*72b0*/  VIADD R16, R11.reuse, UR4 ;  /* 0x000000040b107c36 */ /* 0x040fe20008000000 */
[CC--:B------:R-:W-:Y:S01]  /*72c0*/  IADD3 R10, P6, R11.reuse, R3.reuse, RZ ;  /* 0x000000030b0a7210 */ /* 0x0c0fe20007fde0ff */
[----:B------:R0:W-:Y:S01]  /*72d0*/  @P1 STG.E.U8 desc[UR6][R8.64], R17 ;  /* 0x0000001108001986 */ /* 0x0001e2000c101106 */
[----:B------:R-:W-:Y:S02]  /*72e0*/  ISETP.LT.AND P1, PT, R12, UR9, !P0 ;  /* 0x000000090c007c0c */ /* 0x000fe4000c721270 */
[----:B------:R-:W-:Y:S02]  /*72f0*/  LEA.HI.X.SX32 R11, R11, R0, 0x1, P6 ;  /* 0x000000000b0b7211 */ /* 0x000fe400030f0eff */
[----:B------:R-:W-:Y:S02]  /*7300*/  IADD3 R12, P6, R16, R3, RZ ;  /* 0x00000003100c7210 */ /* 0x000fe40007fde0ff */
[----:B--2---:R-:W-:-:S02]  /*7310*/  PRMT R21, R4, 0x7770, RZ ;  /* 0x0000777004157816 */ /* 0x004fc400000000ff */
[CC--:B------:R-:W-:Y:S01]  /*7320*/  LEA.HI.X.SX32 R13, R16.reuse, R0.reuse, 0x1, P6 ;  /* 0x00000000100d7211 */ /* 0x0c0fe200030f0eff */
[----:B------:R-:W-:Y:S01]  /*7330*/  VIADD R16, R16, UR4 ;  /* 0x0000000410107c36 */ /* 0x000fe20008000000 */
[----:B------:R-:W-:Y:S01]  /*7340*/  PRMT R23, R4, 0x7771, RZ ;  /* 0x0000777104177816 */ /* 0x000fe200000000ff */
[----:B0-----:R-:W-:Y:S01]  /*7350*/  VIADD R9, R2, 0x16 ;  /* 0x0000001602097836 */ /* 0x001fe20000000000 */
[----:B------:R0:W-:Y:S01]  /*7360*/  @P5 STG.E.U8 desc[UR6][R10.64], R21 ;  /* 0x000000150a005986 */ /* 0x0001e2000c101106 */
[C---:B------:R-:W-:Y:S01]  /*7370*/  VIADD R14, R16.reuse, UR4 ;  /* 0x00000004100e7c36 */ /* 0x040fe20008000000 */
[----:B------:R-:W-:Y:S01]  /*7380*/  IADD3 R8, P6, R16, R3, RZ ;  /* 0x0000000310087210 */ /* 0x000fe20007fde0ff */
[----:B------:R-:W-:Y:S01]  /*7390*/  VIADD R17, R2, 0x17 ;  /* 0x0000001702117836 */ /* 0x000fe20000000000 */
[----:B------:R1:W-:Y:S01]  /*73a0*/  @P4 STG.E.U8 desc[UR6][R12.64], R23 ;  /* 0x000000170c004986 */ /* 0x0003e2000c101106 */
[----:B------:R-:W-:Y:S01]  /*73b0*/  ISETP.LT.AND P4, PT, R9, UR9, !P0 ;  /* 0x0000000909007c0c */ /* 0x000fe2000c781270 */
[----:B------:R-:W-:Y:S01]  /*73c0*/  VIADD R15, R14, UR4 ;  /* 0x000000040e0f7c36 */ /* 0x000fe20008000000 */
[----:B------:R-:W-:-:S02]  /*73d0*/  LEA.HI.X.SX32 R9, R16, R0, 0x1, P6 ;  /* 0x0000000010097211 */ /* 0x000fc400030f0eff */
[----:B------:R-:W-:Y:S01]  /*73e0*/  PRMT R19, R5, 0x7771, RZ ;  /* 0x0000777105137816 */ /* 0x000fe200000000ff */
[----:B------:R-:W-:Y:S01]  /*73f0*/  VIADD R16, R15, UR4 ;  /* 0x000000040f107c36 */ /* 0x000fe20008000000 */
[----:B------:R-:W-:Y:S01]  /*7400*/  ISETP.LT.AND P5, PT, R18, UR9, !P0 ;  /* 0x0000000912007c0c */ /* 0x000fe2000c7a1270 */
[----:B------:R-:W-:Y:S01]  /*7410*/  VIADD R18, R2, 0x19 ;  /* 0x0000001902127836 */ /* 0x000fe20000000000 */
[CC--:B0-----:R-:W-:Y:S02]  /*7420*/  IADD3 R10, P6, R14.reuse, R3.reuse, RZ ;  /* 0x000000030e0a7210 */ /* 0x0c1fe40007fde0ff */
[----:B------:R-:W-:Y:S02]  /*7430*/  PRMT R21, R5, 0x7770, RZ ;  /* 0x0000777005157816 */ /* 0x000fe400000000ff */
[----:B------:R-:W-:Y:S01]  /*7440*/  LEA.HI.X.SX32 R11, R14, R0, 0x1, P6 ;  /* 0x000000000e0b7211 */ /* 0x000fe200030f0eff */
[----:B------:R-:W-:Y:S01]  /*7450*/  VIADD R14, R2, 0x18 ;  /* 0x00000018020e7836 */ /* 0x000fe20000000000 */
[----:B-1----:R-:W-:Y:S01]  /*7460*/  IADD3 R12, P6, R15, R3, RZ ;  /* 0x000000030f0c7210 */ /* 0x002fe20007fde0ff */
[----:B------:R0:W-:Y:S01]  /*7470*/  @P3 STG.E.U8 desc[UR6][R8.64], R21 ;  /* 0x0000001508003986 */ /* 0x0001e2000c101106 */
[----:B------:R-:W-:-:S02]  /*7480*/  ISETP.LT.AND P3, PT, R17, UR9, !P0 ;  /* 0x0000000911007c0c */ /* 0x000fc4000c761270 */
[-C--:B------:R-:W-:Y:S01]  /*7490*/  LEA.HI.X.SX32 R13, R15, R0.reuse, 0x1, P6 ;  /* 0x000000000f0d7211 */ /* 0x080fe200030f0eff */
[----:B------:R1:W-:Y:S01]  /*74a0*/  @P2 STG.E.U8 desc[UR6][R10.64], R19 ;  /* 0x000000130a002986 */ /* 0x0003e2000c101106 */
[----:B------:R-:W-:Y:S02]  /*74b0*/  ISETP.LT.AND P2, PT, R14, UR9, !P0 ;  /* 0x000000090e007c0c */ /* 0x000fe4000c741270 */
[-C--:B------:R-:W-:Y:S02]  /*74c0*/  IADD3 R14, P6, R16, R3.reuse, RZ ;  /* 0x00000003100e7210 */ /* 0x080fe40007fde0ff */
[----:B------:R-:W-:Y:S02]  /*74d0*/  PRMT R17, R6, 0x7770, RZ ;  /* 0x0000777006117816 */ /* 0x000fe400000000ff */
[C---:B------:R-:W-:Y:S01]  /*74e0*/  LEA.HI.X.SX32 R15, R16.reuse, R0, 0x1, P6 ;  /* 0x00000000100f7211 */ /* 0x040fe200030f0eff */
[----:B------:R-:W-:Y:S01]  /*74f0*/  VIADD R16, R16, UR4 ;  /* 0x0000000410107c36 */ /* 0x000fe20008000000 */
[----:B0-----:R-:W-:Y:S01]  /*7500*/  PRMT R21, R6, 0x7771, RZ ;  /* 0x0000777106157816 */ /* 0x001fe200000000ff */
[----:B------:R-:W-:Y:S01]  /*7510*/  VIADD R9, R2, 0x1a ;  /* 0x0000001a02097836 */ /* 0x000fe20000000000 */
[----:B------:R0:W-:Y:S01]  /*7520*/  @P1 STG.E.U8 desc[UR6][R12.64], R17 ;  /* 0x000000110c001986 */ /* 0x0001e2000c101106 */
[C---:B-1----:R-:W-:Y:S01]  /*7530*/  VIADD R11, R16.reuse, UR4 ;  /* 0x00000004100b7c36 */ /* 0x042fe20008000000 */
[----:B------:R-:W-:-:S02]  /*7540*/  IADD3 R8, P6, R16, R3, RZ ;  /* 0x0000000310087210 */ /* 0x000fc40007fde0ff */
[----:B------:R1:W-:Y:S01]  /*7550*/  @P5 STG.E.U8 desc[UR6][R14.64], R21 ;  /* 0x000000150e005986 */ /* 0x0003e2000c101106 */
[----:B------:R-:W-:Y:S02]  /*7560*/  ISETP.LT.AND P5, PT, R9, UR9, !P0 ;  /* 0x0000000909007c0c */ /* 0x000fe4000c7a1270 */
[-C--:B------:R-:W-:Y:S02]  /*7570*/  LEA.HI.X.SX32 R9, R16, R0.reuse, 0x1, P6 ;  /* 0x0000000010097211 */ /* 0x080fe400030f0eff */
[-C--:B------:R-:W-:Y:S02]  /*7580*/  IADD3 R10, P6, R11, R3.reuse, RZ ;  /* 0x000000030b0a7210 */ /* 0x080fe40007fde0ff */
[----:B------:R-:W-:Y:S01]  /*7590*/  PRMT R19, R7, 0x7770, RZ ;  /* 0x0000777007137816 */ /* 0x000fe200000000ff */
[----:B0-----:R-:W-:Y:S01]  /*75a0*/  VIADD R13, R11, UR4 ;  /* 0x000000040b0d7c36 */ /* 0x001fe20008000000 */
[----:B------:R-:W-:Y:S02]  /*75b0*/  PRMT R17, R7, 0x7771, RZ ;  /* 0x0000777107117816 */ /* 0x000fe400000000ff */
[-C--:B------:R-:W-:Y:S01]  /*75c0*/  LEA.HI.X.SX32 R11, R11, R0.reuse, 0x1, P6 ;  /* 0x000000000b0b7211 */ /* 0x080fe200030f0eff */
[C---:B-1----:R-:W-:Y:S01]  /*75d0*/  VIADD R15, R13.reuse, UR4 ;  /* 0x000000040d0f7c36 */ /* 0x042fe20008000000 */
[----:B------:R-:W-:Y:S01]  /*75e0*/  IADD3 R12, P6, R13, R3, RZ ;  /* 0x000000030d0c7210 */ /* 0x000fe20007fde0ff */
[----:B------:R-:W-:Y:S01]  /*75f0*/  VIADD R14, R2, 0x1c ;  /* 0x0000001c020e7836 */ /* 0x000fe20000000000 */
[----:B------:R-:W-:Y:S01]  /*7600*/  ISETP.LT.AND P1, PT, R18, UR9, !P0 ;  /* 0x0000000912007c0c */ /* 0x000fe2000c721270 */
[----:B------:R-:W-:Y:S01]  /*7610*/  VIADD R16, R15, UR4 ;  /* 0x000000040f107c36 */ /* 0x000fe20008000000 */
[----:B------:R0:W-:Y:S01]  /*7620*/  @P4 STG.E.U8 desc[UR6][R8.64], R19 ;  /* 0x0000001308004986 */ /* 0x0001e2000c101106 */
[----:B------:R-:W-:Y:S01]  /*7630*/  LEA.HI.X.SX32 R13, R13, R0, 0x1, P6 ;  /* 0x000000000d0d7211 */ /* 0x000fe200030f0eff */
[----:B------:R-:W-:Y:S01]  /*7640*/  VIADD R18, R2, 0x1b ;  /* 0x0000001b02127836 */ /* 0x000fe20000000000 */
[----:B------:R-:W-:Y:S01]  /*7650*/  PRMT R21, R4, 0x7772, RZ ;  /* 0x0000777204157816 */ /* 0x000fe200000000ff */
[----:B------:R1:W-:Y:S01]  /*7660*/  @P3 STG.E.U8 desc[UR6][R10.64], R17 ;  /* 0x000000110a003986 */ /* 0x0003e2000c101106 */
[----:B------:R-:W-:-:S02]  /*7670*/  ISETP.LT.AND P3, PT, R14, UR9, !P0 ;  /* 0x000000090e007c0c */ /* 0x000fc4000c761270 */
[CC--:B------:R-:W-:Y:S01]  /*7680*/  IADD3 R14, P6, R15.reuse, R3.reuse, RZ ;  /* 0x000000030f0e7210 */ /* 0x0c0fe20007fde0ff */
[----:B------:R2:W-:Y:S01]  /*7690*/  @P2 STG.E.U8 desc[UR6][R12.64], R21 ;  /* 0x000000150c002986 */ /* 0x0005e2000c101106 */
[----:B------:R-:W-:Y:S02]  /*76a0*/  ISETP.LT.AND P4, PT, R18, UR9, !P0 ;  /* 0x0000000912007c0c */ /* 0x000fe4000c781270 */
[----:B------:R-:W-:Y:S01]  /*76b0*/  LEA.HI.X.SX32 R15, R15, R0, 0x1, P6 ;  /* 0x000000000f0f7211 */ /* 0x000fe200030f0eff */
[----:B0-----:R-:W-:Y:S01]  /*76c0*/  VIADD R8, R2, 0x1d ;  /* 0x0000001d02087836 */ /* 0x001fe20000000000 */
[----:B------:R-:W-:Y:S02]  /*76d0*/  PRMT R19, R4, 0x7773, RZ ;  /* 0x0000777304137816 */ /* 0x000fe400000000ff */
[----:B------:R-:W-:Y:S01]  /*76e0*/  PRMT R25, R5, 0x7772, RZ ;  /* 0x0000777205197816 */ /* 0x000fe200000000ff */
[----:B-1----:R-:W-:Y:S01]  /*76f0*/  VIADD R11, R16, UR4 ;  /* 0x00000004100b7c36 */ /* 0x002fe20008000000 */
[----:B------:R-:W-:Y:S01]  /*7700*/  ISETP.LT.AND P2, PT, R8, UR9, !P0 ;  /* 0x0000000908007c0c */ /* 0x000fe2000c741270 */
[----:B------:R0:W-:Y:S01]  /*7710*/  @P1 STG.E.U8 desc[UR6][R14.64], R19 ;  /* 0x000000130e001986 */ /* 0x0001e2000c101106 */
[-C--:B------:R-:W-:Y:S01]  /*7720*/  IADD3 R8, P6, R16, R3.reuse, RZ ;  /* 0x0000000310087210 */ /* 0x080fe20007fde0ff */
[C---:B------:R-:W-:Y:S01]  /*7730*/  VIADD R4, R11.reuse, UR4 ;  /* 0x000000040b047c36 */ /* 0x040fe20008000000 */
[----:B------:R-:W-:-:S02]  /*7740*/  IADD3 R10, P1, R11, R3, RZ ;  /* 0x000000030b0a7210 */ /* 0x000fc40007f3e0ff */
[-C--:B------:R-:W-:Y:S01]  /*7750*/  LEA.HI.X.SX32 R9, R16, R0.reuse, 0x1, P6 ;  /* 0x0000000010097211 */ /* 0x080fe200030f0eff */
[C---:B------:R-:W-:Y:S01]  /*7760*/  VIADD R17, R4.reuse, UR4 ;  /* 0x0000000404117c36 */ /* 0x040fe20008000000 */
[-C--:B------:R-:W-:Y:S02]  /*7770*/  LEA.HI.X.SX32 R11, R11, R0.reuse, 0x1, P1 ;  /* 0x000000000b0b7211 */ /* 0x080fe400008f0eff */
[-C--:B--2---:R-:W-:Y:S01]  /*7780*/  IADD3 R12, P6, R4, R3.reuse, RZ ;  /* 0x00000003040c7210 */ /* 0x084fe20007fde0ff */
[----:B------:R-:W-:Y:S01]  /*7790*/  VIADD R18, R17, UR4 ;  /* 0x0000000411127c36 */ /* 0x000fe20008000000 */
[----:B------:R-:W-:Y:S01]  /*77a0*/  PRMT R23, R5, 0x7773, RZ ;  /* 0x0000777305177816 */ /* 0x000fe200000000ff */
[----:B0-----:R-:W-:Y:S01]  /*77b0*/  VIADD R19, R2, 0x1f ;  /* 0x0000001f02137836 */ /* 0x001fe20000000000 */
[----:B------:R-:W-:Y:S01]  /*77c0*/  LEA.HI.X.SX32 R13, R4, R0, 0x1, P6 ;  /* 0x00000000040d7211 */ /* 0x000fe200030f0eff */
[C---:B------:R-:W-:Y:S01]  /*77d0*/  VIADD R4, R18.reuse, UR4 ;  /* 0x0000000412047c36 */ /* 0x040fe20008000000 */
[-C--:B------:R-:W-:Y:S01]  /*77e0*/  IADD3 R14, P1, R18, R3.reuse, RZ ;  /* 0x00000003120e7210 */ /* 0x080fe20007f3e0ff */
[----:B------:R0:W-:Y:S01]  /*77f0*/  @P5 STG.E.U8 desc[UR6][R8.64], R25 ;  /* 0x0000001908005986 */ /* 0x0001e2000c101106 */
[----:B------:R-:W-:-:S02]  /*7800*/  IADD3 R16, P6, R17, R3, RZ ;  /* 0x0000000311107210 */ /* 0x000fc40007fde0ff */
[-C--:B------:R-:W-:Y:S01]  /*7810*/  LEA.HI.X.SX32 R15, R18, R0.reuse, 0x1, P1 ;  /* 0x00000000120f7211 */ /* 0x080fe200008f0eff */
[----:B------:R0:W-:Y:S01]  /*7820*/  @P4 STG.E.U8 desc[UR6][R10.64], R23 ;  /* 0x000000170a004986 */ /* 0x0001e2000c101106 */
[----:B------:R-:W-:Y:S02]  /*7830*/  ISETP.LT.AND P1, PT, R20, UR9, !P0 ;  /* 0x0000000914007c0c */ /* 0x000fe4000c721270 */
[----:B------:R-:W-:Y:S02]  /*7840*/  ISETP.LT.AND P0, PT, R19, UR9, !P0 ;  /* 0x0000000913007c0c */ /* 0x000fe4000c701270 */
[C---:B------:R-:W-:Y:S02]  /*7850*/  PRMT R21, R6.reuse, 0x7772, RZ ;  /* 0x0000777206157816 */ /* 0x040fe400000000ff */
[----:B------:R-:W-:Y:S02]  /*7860*/  LEA.HI.X.SX32 R17, R17, R0, 0x1, P6 ;  /* 0x0000000011117211 */ /* 0x000fe400030f0eff */
[----:B------:R-:W-:Y:S01]  /*7870*/  PRMT R19, R6, 0x7773, RZ ;  /* 0x0000777306137816 */ /* 0x000fe200000000ff */
[----:B------:R0:W-:Y:S01]  /*7880*/  @P3 STG.E.U8 desc[UR6][R12.64], R21 ;  /* 0x000000150c003986 */ /* 0x0001e2000c101106 */
[----:B------:R-:W-:-:S02]  /*7890*/  PRMT R5, R7, 0x7773, RZ ;  /* 0x0000777307057816 */ /* 0x000fc400000000ff */
[----:B------:R-:W-:Y:S01]  /*78a0*/  PRMT R7, R7, 0x7772, RZ ;  /* 0x0000777207077816 */ /* 0x000fe200000000ff */
[----:B------:R0:W-:Y:S01]  /*78b0*/  @P2 STG.E.U8 desc[UR6][R16.64], R19 ;  /* 0x0000001310002986 */ /* 0x0001e2000c101106 */
[----:B------:R-:W-:-:S03]  /*78c0*/  IADD3 R2, P6, R4, R3, RZ ;  /* 0x0000000304027210 */ /* 0x000fc60007fde0ff */
[----:B------:R0:W-:Y:S01]  /*78d0*/  @P1 STG.E.U8 desc[UR6][R14.64], R7 ;  /* 0x000000070e001986 */ /* 0x0001e2000c101106 */
[----:B------:R-:W-:Y:S01]  /*78e0*/  LEA.HI.X.SX32 R3, R4, R0, 0x1, P6 ;  /* 0x0000000004037211 */ /* 0x000fe200030f0eff */
[----:B------:R-:W-:Y:S08]  /*78f0*/  @!P0 EXIT ;  /* 0x000000000000894d */ /* 0x000ff00003800000 */
[----:B------:R-:W-:Y:S01]  /*7900*/  STG.E.U8 desc[UR6][R2.64], R5 ;  /* 0x0000000502007986 */ /* 0x000fe2000c101106 */
[----:B------:R-:W-:Y:S05]  /*7910*/  EXIT ;  /* 0x000000000000794d */ /* 0x000fea0003800000 */
.L_x_3:
[----:B------:R-:W-:-:S00]  /*7920*/  BRA `(.L_x_3) ;  /* 0xfffffffc00fc7947 */ /* 0x000fc0000383ffff */
[----:B------:R-:W-:-:S00]  /*7930*/  NOP ;  /* 0x0000000000007918 */ /* 0x000fc00000000000 */
        /* <DEDUP_REMOVED lines=12> */
.L_x_4:


//--------------------- .nv.shared.matmul_kernel  --------------------------
	.section	.nv.shared.matmul_kernel,"aw",@nobits
	.sectionflags	@""
	.align	16
	.zero		1024


//--------------------- .nv.shared.reserved.0     --------------------------
	.section	.nv.shared.reserved.0,"aw",@nobits
	.weak		__nv_reservedSMEM_offset_0_alias
	.size		__nv_reservedSMEM_offset_0_alias, 0, 0
	.other		__nv_reservedSMEM_offset_0_alias,@"STO_CUDA_RESERVED_SHARED STV_DEFAULT"
__nv_reservedSMEM_offset_0_alias:
	.zero		0


//--------------------- .nv.constant0.matmul_kernel --------------------------
	.section	.nv.constant0.matmul_kernel,"a",@progbits
	.sectionflags	@""
	.align	4
.nv.constant0.matmul_kernel:
	.zero		608


//--------------------- SYMBOLS --------------------------

	.type		.nv.reservedSmem.offset0,@object
	.size		.nv.reservedSmem.offset0,0x4
